# CuTe-DSL kernel — source=fa4 family=fa4_bwd_sm90
# config = {"dtype": "Float16", "causal": false, "head_dim": 64}


// ===== COMPILED SASS (sm_90) =====

	.headerflags	@"EF_CUDA_TEXMODE_UNIFIED EF_CUDA_64BIT_ADDRESS EF_CUDA_ACCELERATORS EF_CUDA_SM90 EF_CUDA_VIRTUAL_SM(EF_CUDA_SM90)"
	.elftype	@"ET_EXEC"


//--------------------- .nv.info                  --------------------------
	.section	.nv.info,"",@"SHT_CUDA_INFO"
	.align	4


	//----- nvinfo : EIATTR_REGCOUNT
	.align		4
        /*0000*/ 	.byte	0x04, 0x2f
        /*0002*/ 	.short	(.L_1 - .L_0)
	.align		4
.L_0:
        /*0004*/ 	.word	index@(kernel_cutlass_kernel_flash_attncuteflash_bwd_sm90FlashAttentionBackwardSm90_object_at__tensor0000o6411101213_tensor0000o6411101213_tensor0000o6411101213_tensor0000o6411101213_tensor0000o_0)
        /*0008*/ 	.word	0x000000a8


	//----- nvinfo : EIATTR_FRAME_SIZE
	.align		4
.L_1:
        /*000c*/ 	.byte	0x04, 0x11
        /*000e*/ 	.short	(.L_3 - .L_2)
	.align		4
.L_2:
        /*0010*/ 	.word	index@(kernel_cutlass_kernel_flash_attncuteflash_bwd_sm90FlashAttentionBackwardSm90_object_at__tensor0000o6411101213_tensor0000o6411101213_tensor0000o6411101213_tensor0000o6411101213_tensor0000o_0)
        /*0014*/ 	.word	0x00000000


	//----- nvinfo : EIATTR_MIN_STACK_SIZE
	.align		4
.L_3:
        /*0018*/ 	.byte	0x04, 0x12
        /*001a*/ 	.short	(.L_5 - .L_4)
	.align		4
.L_4:
        /*001c*/ 	.word	index@(kernel_cutlass_kernel_flash_attncuteflash_bwd_sm90FlashAttentionBackwardSm90_object_at__tensor0000o6411101213_tensor0000o6411101213_tensor0000o6411101213_tensor0000o6411101213_tensor0000o_0)
        /*0020*/ 	.word	0x00000000
.L_5:


//--------------------- .nv.info.kernel_cutlass_kernel_flash_attncuteflash_bwd_sm90FlashAttentionBackwardSm90_object_at__tensor0000o6411101213_tensor0000o6411101213_tensor0000o6411101213_tensor0000o6411101213_tensor0000o_0 --------------------------
	.section	.nv.info.kernel_cutlass_kernel_flash_attncuteflash_bwd_sm90FlashAttentionBackwardSm90_object_at__tensor0000o6411101213_tensor0000o6411101213_tensor0000o6411101213_tensor0000o6411101213_tensor0000o_0,"",@"SHT_CUDA_INFO"
	.sectionflags	@""
	.align	4


	//----- nvinfo : EIATTR_CUDA_API_VERSION
	.align		4
        /*0000*/ 	.byte	0x04, 0x37
        /*0002*/ 	.short	(.L_7 - .L_6)
.L_6:
        /*0004*/ 	.word	0x00000081


	//----- nvinfo : EIATTR_KPARAM_INFO
	.align		4
.L_7:
        /*0008*/ 	.byte	0x04, 0x17
        /*000a*/ 	.short	(.L_9 - .L_8)
.L_8:
        /*000c*/ 	.word	0x00000000
        /*0010*/ 	.short	0x0018
        /*0012*/ 	.short	0x0400
        /*0014*/ 	.byte	0x00, 0xf0, 0x31, 0x00


	//----- nvinfo : EIATTR_KPARAM_INFO
	.align		4
.L_9:
        /*0018*/ 	.byte	0x04, 0x17
        /*001a*/ 	.short	(.L_11 - .L_10)
.L_10:
        /*001c*/ 	.word	0x00000000
        /*0020*/ 	.short	0x0017
        /*0022*/ 	.short	0x03fc
        /*0024*/ 	.byte	0x00, 0xf0, 0x11, 0x00


	//----- nvinfo : EIATTR_KPARAM_INFO
	.align		4
.L_11:
        /*0028*/ 	.byte	0x04, 0x17
        /*002a*/ 	.short	(.L_13 - .L_12)
.L_12:
        /*002c*/ 	.word	0x00000000
        /*0030*/ 	.short	0x0016
        /*0032*/ 	.short	0x03f8
        /*0034*/ 	.byte	0x00, 0xf0, 0x11, 0x00


	//----- nvinfo : EIATTR_KPARAM_INFO
	.align		4
.L_13:
        /*0038*/ 	.byte	0x04, 0x17
        /*003a*/ 	.short	(.L_15 - .L_14)
.L_14:
        /*003c*/ 	.word	0x00000000
        /*0040*/ 	.short	0x0015
        /*0042*/ 	.short	0x03f4
        /*0044*/ 	.byte	0x00, 0xf0, 0x11, 0x00


	//----- nvinfo : EIATTR_KPARAM_INFO
	.align		4
.L_15:
        /*0048*/ 	.byte	0x04, 0x17
        /*004a*/ 	.short	(.L_17 - .L_16)
.L_16:
        /*004c*/ 	.word	0x00000000
        /*0050*/ 	.short	0x0014
        /*0052*/ 	.short	0x03f0
        /*0054*/ 	.byte	0x00, 0xf0, 0x11, 0x00


	//----- nvinfo : EIATTR_KPARAM_INFO
	.align		4
.L_17:
        /*0058*/ 	.byte	0x04, 0x17
        /*005a*/ 	.short	(.L_19 - .L_18)
.L_18:
        /*005c*/ 	.word	0x00000000
        /*0060*/ 	.short	0x0013
        /*0062*/ 	.short	0x03ec
        /*0064*/ 	.byte	0x00, 0xf0, 0x11, 0x00


	//----- nvinfo : EIATTR_KPARAM_INFO
	.align		4
.L_19:
        /*0068*/ 	.byte	0x04, 0x17
        /*006a*/ 	.short	(.L_21 - .L_20)
.L_20:
        /*006c*/ 	.word	0x00000000
        /*0070*/ 	.short	0x0012
        /*0072*/ 	.short	0x03eb
        /*0074*/ 	.byte	0x00, 0xf0, 0x05, 0x00


	//----- nvinfo : EIATTR_KPARAM_INFO
	.align		4
.L_21:
        /*0078*/ 	.byte	0x04, 0x17
        /*007a*/ 	.short	(.L_23 - .L_22)
.L_22:
        /*007c*/ 	.word	0x00000000
        /*0080*/ 	.short	0x0011
        /*0082*/ 	.short	0x03ea
        /*0084*/ 	.byte	0x00, 0xf0, 0x05, 0x00


	//----- nvinfo : EIATTR_KPARAM_INFO
	.align		4
.L_23:
        /*0088*/ 	.byte	0x04, 0x17
        /*008a*/ 	.short	(.L_25 - .L_24)
.L_24:
        /*008c*/ 	.word	0x00000000
        /*0090*/ 	.short	0x0010
        /*0092*/ 	.short	0x03e9
        /*0094*/ 	.byte	0x00, 0xf0, 0x05, 0x00


	//----- nvinfo : EIATTR_KPARAM_INFO
	.align		4
.L_25:
        /*0098*/ 	.byte	0x04, 0x17
        /*009a*/ 	.short	(.L_27 - .L_26)
.L_26:
        /*009c*/ 	.word	0x00000000
        /*00a0*/ 	.short	0x000f
        /*00a2*/ 	.short	0x03e8
        /*00a4*/ 	.byte	0x00, 0xf0, 0x05, 0x00


	//----- nvinfo : EIATTR_KPARAM_INFO
	.align		4
.L_27:
        /*00a8*/ 	.byte	0x04, 0x17
        /*00aa*/ 	.short	(.L_29 - .L_28)
.L_28:
        /*00ac*/ 	.word	0x00000000
        /*00b0*/ 	.short	0x000e
        /*00b2*/ 	.short	0x03c0
        /*00b4*/ 	.byte	0x00, 0xf0, 0xa1, 0x00


	//----- nvinfo : EIATTR_KPARAM_INFO
	.align		4
.L_29:
        /*00b8*/ 	.byte	0x04, 0x17
        /*00ba*/ 	.short	(.L_31 - .L_30)
.L_30:
        /*00bc*/ 	.word	0x00000000
        /*00c0*/ 	.short	0x000d
        /*00c2*/ 	.short	0x0398
        /*00c4*/ 	.byte	0x00, 0xf0, 0xa1, 0x00


	//----- nvinfo : EIATTR_KPARAM_INFO
	.align		4
.L_31:
        /*00c8*/ 	.byte	0x04, 0x17
        /*00ca*/ 	.short	(.L_33 - .L_32)
.L_32:
        /*00cc*/ 	.word	0x00000000
        /*00d0*/ 	.short	0x000c
        /*00d2*/ 	.short	0x0370
        /*00d4*/ 	.byte	0x00, 0xf0, 0xa1, 0x00


	//----- nvinfo : EIATTR_KPARAM_INFO
	.align		4
.L_33:
        /*00d8*/ 	.byte	0x04, 0x17
        /*00da*/ 	.short	(.L_35 - .L_34)
.L_34:
        /*00dc*/ 	.word	0x00000000
        /*00e0*/ 	.short	0x000b
        /*00e2*/ 	.short	0x02f0
        /*00e4*/ 	.byte	0x00, 0xf0, 0x01, 0x02


	//----- nvinfo : EIATTR_KPARAM_INFO
	.align		4
.L_35:
        /*00e8*/ 	.byte	0x04, 0x17
        /*00ea*/ 	.short	(.L_37 - .L_36)
.L_36:
        /*00ec*/ 	.word	0x00000000
        /*00f0*/ 	.short	0x000a
        /*00f2*/ 	.short	0x0270
        /*00f4*/ 	.byte	0x00, 0xf0, 0x01, 0x02


	//----- nvinfo : EIATTR_KPARAM_INFO
	.align		4
.L_37:
        /*00f8*/ 	.byte	0x04, 0x17
        /*00fa*/ 	.short	(.L_39 - .L_38)
.L_38:
        /*00fc*/ 	.word	0x00000000
        /*0100*/ 	.short	0x0009
        /*0102*/ 	.short	0x01f0
        /*0104*/ 	.byte	0x00, 0xf0, 0x01, 0x02


	//----- nvinfo : EIATTR_KPARAM_INFO
	.align		4
.L_39:
        /*0108*/ 	.byte	0x04, 0x17
        /*010a*/ 	.short	(.L_41 - .L_40)
.L_40:
        /*010c*/ 	.word	0x00000000
        /*0110*/ 	.short	0x0008
        /*0112*/ 	.short	0x0170
        /*0114*/ 	.byte	0x00, 0xf0, 0x01, 0x02


	//----- nvinfo : EIATTR_KPARAM_INFO
	.align		4
.L_41:
        /*0118*/ 	.byte	0x04, 0x17
        /*011a*/ 	.short	(.L_43 - .L_42)
.L_42:
        /*011c*/ 	.word	0x00000000
        /*0120*/ 	.short	0x0007
        /*0122*/ 	.short	0x00f0
        /*0124*/ 	.byte	0x00, 0xf0, 0x01, 0x02


	//----- nvinfo : EIATTR_KPARAM_INFO
	.align		4
.L_43:
        /*0128*/ 	.byte	0x04, 0x17
        /*012a*/ 	.short	(.L_45 - .L_44)
.L_44:
        /*012c*/ 	.word	0x00000000
        /*0130*/ 	.short	0x0006
        /*0132*/ 	.short	0x0070
        /*0134*/ 	.byte	0x00, 0xf0, 0x01, 0x02


	//----- nvinfo : EIATTR_KPARAM_INFO
	.align		4
.L_45:
        /*0138*/ 	.byte	0x04, 0x17
        /*013a*/ 	.short	(.L_47 - .L_46)
.L_46:
        /*013c*/ 	.word	0x00000000
        /*0140*/ 	.short	0x0005
        /*0142*/ 	.short	0x003c
        /*0144*/ 	.byte	0x00, 0xf0, 0x31, 0x00


	//----- nvinfo : EIATTR_KPARAM_INFO
	.align		4
.L_47:
        /*0148*/ 	.byte	0x04, 0x17
        /*014a*/ 	.short	(.L_49 - .L_48)
.L_48:
        /*014c*/ 	.word	0x00000000
        /*0150*/ 	.short	0x0004
        /*0152*/ 	.short	0x0030
        /*0154*/ 	.byte	0x00, 0xf0, 0x31, 0x00


	//----- nvinfo : EIATTR_KPARAM_INFO
	.align		4
.L_49:
        /*0158*/ 	.byte	0x04, 0x17
        /*015a*/ 	.short	(.L_51 - .L_50)
.L_50:
        /*015c*/ 	.word	0x00000000
        /*0160*/ 	.short	0x0003
        /*0162*/ 	.short	0x0024
        /*0164*/ 	.byte	0x00, 0xf0, 0x31, 0x00


	//----- nvinfo : EIATTR_KPARAM_INFO
	.align		4
.L_51:
        /*0168*/ 	.byte	0x04, 0x17
        /*016a*/ 	.short	(.L_53 - .L_52)
.L_52:
        /*016c*/ 	.word	0x00000000
        /*0170*/ 	.short	0x0002
        /*0172*/ 	.short	0x0018
        /*0174*/ 	.byte	0x00, 0xf0, 0x31, 0x00


	//----- nvinfo : EIATTR_KPARAM_INFO
	.align		4
.L_53:
        /*0178*/ 	.byte	0x04, 0x17
        /*017a*/ 	.short	(.L_55 - .L_54)
.L_54:
        /*017c*/ 	.word	0x00000000
        /*0180*/ 	.short	0x0001
        /*0182*/ 	.short	0x000c
        /*0184*/ 	.byte	0x00, 0xf0, 0x31, 0x00


	//----- nvinfo : EIATTR_KPARAM_INFO
	.align		4
.L_55:
        /*0188*/ 	.byte	0x04, 0x17
        /*018a*/ 	.short	(.L_57 - .L_56)
.L_56:
        /*018c*/ 	.word	0x00000000
        /*0190*/ 	.short	0x0000
        /*0192*/ 	.short	0x0000
        /*0194*/ 	.byte	0x00, 0xf0, 0x31, 0x00


	//----- nvinfo : EIATTR_SPARSE_MMA_MASK
	.align		4
.L_57:
        /*0198*/ 	.byte	0x03, 0x50
        /*019a*/ 	.short	0x0000


	//----- nvinfo : EIATTR_MAXREG_COUNT
	.align		4
        /*019c*/ 	.byte	0x03, 0x1b
        /*019e*/ 	.short	0x00a8


	//----- nvinfo : EIATTR_COOP_GROUP_MASK_REGIDS
	.align		4
        /*01a0*/ 	.byte	0x04, 0x29
        /*01a2*/ 	.short	(.L_59 - .L_58)


	//   ....[0]....
.L_58:
        /*01a4*/ 	.word	0xffffffff


	//----- nvinfo : EIATTR_COOP_GROUP_INSTR_OFFSETS
	.align		4
.L_59:
        /*01a8*/ 	.byte	0x04, 0x28
        /*01aa*/ 	.short	(.L_61 - .L_60)


	//   ....[0]....
.L_60:
        /*01ac*/ 	.word	0x000019e0


	//----- nvinfo : EIATTR_REG_RECONFIG
	.align		4
.L_61:
        /*01b0*/ 	.byte	0x01, 0x54
	.zero		2


	//----- nvinfo : EIATTR_MBARRIER_INSTR_OFFSETS
	.align		4
        /*01b4*/ 	.byte	0x04, 0x39
        /*01b6*/ 	.short	(.L_63 - .L_62)


	//   ....[0]....
.L_62:
        /*01b8*/ 	.word	0x000002e0
        /*01bc*/ 	.word	0x000000ff
        /*01c0*/ 	.word	0x00000000
        /*01c4*/ 	.short	0x0100
        /*01c6*/ 	.byte	0x05
	.zero		1


	//   ....[1]....
        /*01c8*/ 	.word	0x000002f0
        /*01cc*/ 	.word	0x000000ff
        /*01d0*/ 	.word	0x00000008
        /*01d4*/ 	.short	0x0100
        /*01d6*/ 	.byte	0x05
	.zero		1


	//   ....[2]....
        /*01d8*/ 	.word	0x00000300
        /*01dc*/ 	.word	0x000000ff
        /*01e0*/ 	.word	0x00000010
        /*01e4*/ 	.short	0x0100
        /*01e6*/ 	.byte	0x05
	.zero		1


	//   ....[3]....
        /*01e8*/ 	.word	0x00000310
        /*01ec*/ 	.word	0x000000ff
        /*01f0*/ 	.word	0x00000018
        /*01f4*/ 	.short	0x0100
        /*01f6*/ 	.byte	0x05
	.zero		1


	//   ....[4]....
        /*01f8*/ 	.word	0x00000320
        /*01fc*/ 	.word	0x000000ff
        /*0200*/ 	.word	0x00000020
        /*0204*/ 	.short	0x0100
        /*0206*/ 	.byte	0x0a
	.zero		1


	//   ....[5]....
        /*0208*/ 	.word	0x00000330
        /*020c*/ 	.word	0x000000ff
        /*0210*/ 	.word	0x00000028
        /*0214*/ 	.short	0x0100
        /*0216*/ 	.byte	0x0a
	.zero		1


	//   ....[6]....
        /*0218*/ 	.word	0x00000340
        /*021c*/ 	.word	0x000000ff
        /*0220*/ 	.word	0x00000030
        /*0224*/ 	.short	0x0100
        /*0226*/ 	.byte	0x0a
	.zero		1


	//   ....[7]....
        /*0228*/ 	.word	0x00000350
        /*022c*/ 	.word	0x000000ff
        /*0230*/ 	.word	0x00000038
        /*0234*/ 	.short	0x0100
        /*0236*/ 	.byte	0x0a
	.zero		1


	//   ....[8]....
        /*0238*/ 	.word	0x000004d0
        /*023c*/ 	.word	0x000000ff
        /*0240*/ 	.word	0x00000010
        /*0244*/ 	.short	0x010a
        /*0246*/ 	.byte	0x11
	.zero		1


	//   ....[9]....
        /*0248*/ 	.word	0x000007c0
        /*024c*/ 	.word	0x000000ff
        /*0250*/ 	.word	0x00000030
        /*0254*/ 	.short	0x010a
        /*0256*/ 	.byte	0x11
	.zero		1


	//   ....[10]....
        /*0258*/ 	.word	0x00000b90
        /*025c*/ 	.word	0x000000ff
        /*0260*/ 	.word	0x00000018
        /*0264*/ 	.short	0x010a
        /*0266*/ 	.byte	0x11
	.zero		1


	//   ....[11]....
        /*0268*/ 	.word	0x00000cc0
        /*026c*/ 	.word	0x000000ff
        /*0270*/ 	.word	0x00000038
        /*0274*/ 	.short	0x010a
        /*0276*/ 	.byte	0x11
	.zero		1


	//   ....[12]....
        /*0278*/ 	.word	0x00000e00
        /*027c*/ 	.word	0x000000ff
        /*0280*/ 	.word	0x00000010
        /*0284*/ 	.short	0x010a
        /*0286*/ 	.byte	0x11
	.zero		1


	//   ....[13]....
        /*0288*/ 	.word	0x00000f60
        /*028c*/ 	.word	0x000000ff
        /*0290*/ 	.word	0x00000030
        /*0294*/ 	.short	0x010a
        /*0296*/ 	.byte	0x11
	.zero		1


	//   ....[14]....
        /*0298*/ 	.word	0x00001110
        /*029c*/ 	.word	0x000000ff
        /*02a0*/ 	.word	0x00000018
        /*02a4*/ 	.short	0x010a
        /*02a6*/ 	.byte	0x11
	.zero		1


	//   ....[15]....
        /*02a8*/ 	.word	0x00001240
        /*02ac*/ 	.word	0x000000ff
        /*02b0*/ 	.word	0x00000038
        /*02b4*/ 	.short	0x010a
        /*02b6*/ 	.byte	0x11
	.zero		1


	//   ....[16]....
        /*02b8*/ 	.word	0x00002230
        /*02bc*/ 	.word	0x000000ff
        /*02c0*/ 	.word	0x00000000
        /*02c4*/ 	.short	0x010a
        /*02c6*/ 	.byte	0x17
	.zero		1


	//   ....[17]....
        /*02c8*/ 	.word	0x000022b0
        /*02cc*/ 	.word	0x000000ff
        /*02d0*/ 	.word	0x00000000
        /*02d4*/ 	.short	0x010a
        /*02d6*/ 	.byte	0x17
	.zero		1


	//   ....[18]....
        /*02d8*/ 	.word	0x00002490
        /*02dc*/ 	.word	0x000000ff
        /*02e0*/ 	.word	0x00000020
        /*02e4*/ 	.short	0x010a
        /*02e6*/ 	.byte	0x17
	.zero		1


	//   ....[19]....
        /*02e8*/ 	.word	0x000024b0
        /*02ec*/ 	.word	0x000000ff
        /*02f0*/ 	.word	0x00000020
        /*02f4*/ 	.short	0x010a
        /*02f6*/ 	.byte	0x17
	.zero		1


	//   ....[20]....
        /*02f8*/ 	.word	0x00003b40
        /*02fc*/ 	.word	0x000000ff
        /*0300*/ 	.word	0x00000030
        /*0304*/ 	.short	0x0101
        /*0306*/ 	.byte	0x17
	.zero		1


	//   ....[21]....
        /*0308*/ 	.word	0x00003d60
        /*030c*/ 	.word	0x000000ff
        /*0310*/ 	.word	0x00000010
        /*0314*/ 	.short	0x0101
        /*0316*/ 	.byte	0x17
	.zero		1


	//   ....[22]....
        /*0318*/ 	.word	0x00004760
        /*031c*/ 	.word	0x00000005
        /*0320*/ 	.word	0x00000010
        /*0324*/ 	.short	0x010a
        /*0326*/ 	.byte	0x3f
	.zero		1


	//   ....[23]....
        /*0328*/ 	.word	0x000047e0
        /*032c*/ 	.word	0x00000005
        /*0330*/ 	.word	0x00000030
        /*0334*/ 	.short	0x010a
        /*0336*/ 	.byte	0x3f
	.zero		1


	//   ....[24]....
        /*0338*/ 	.word	0x00004860
        /*033c*/ 	.word	0x00000005
        /*0340*/ 	.word	0x00000018
        /*0344*/ 	.short	0x010a
        /*0346*/ 	.byte	0x3f
	.zero		1


	//   ....[25]....
        /*0348*/ 	.word	0x000048e0
        /*034c*/ 	.word	0x00000005
        /*0350*/ 	.word	0x00000038
        /*0354*/ 	.short	0x010a
        /*0356*/ 	.byte	0x3f
	.zero		1


	//   ....[26]....
        /*0358*/ 	.word	0x00004970
        /*035c*/ 	.word	0x00000005
        /*0360*/ 	.word	0x00000010
        /*0364*/ 	.short	0x010a
        /*0366*/ 	.byte	0x3f
	.zero		1


	//   ....[27]....
        /*0368*/ 	.word	0x000049f0
        /*036c*/ 	.word	0x00000005
        /*0370*/ 	.word	0x00000030
        /*0374*/ 	.short	0x010a
        /*0376*/ 	.byte	0x3f
	.zero		1


	//   ....[28]....
        /*0378*/ 	.word	0x00004a70
        /*037c*/ 	.word	0x00000005
        /*0380*/ 	.word	0x00000018
        /*0384*/ 	.short	0x010a
        /*0386*/ 	.byte	0x3f
	.zero		1


	//   ....[29]....
        /*0388*/ 	.word	0x00004b00
        /*038c*/ 	.word	0x00000005
        /*0390*/ 	.word	0x00000038
        /*0394*/ 	.short	0x010a
        /*0396*/ 	.byte	0x3f
	.zero		1


	//   ....[30]....
        /*0398*/ 	.word	0x00004b80
        /*039c*/ 	.word	0x0000000f
        /*03a0*/ 	.word	0x00000000
        /*03a4*/ 	.short	0x010a
        /*03a6*/ 	.byte	0x3f
	.zero		1


	//   ....[31]....
        /*03a8*/ 	.word	0x00004c00
        /*03ac*/ 	.word	0x00000011
        /*03b0*/ 	.word	0x00000020
        /*03b4*/ 	.short	0x010a
        /*03b6*/ 	.byte	0x3f
	.zero		1


	//----- nvinfo : EIATTR_NUM_MBARRIERS
	.align		4
.L_63:
        /*03b8*/ 	.byte	0x03, 0x38
        /*03ba*/ 	.short	0x0008


	//----- nvinfo : EIATTR_EXIT_INSTR_OFFSETS
	.align		4
        /*03bc*/ 	.byte	0x04, 0x1c
        /*03be*/ 	.short	(.L_65 - .L_64)


	//   ....[0]....
.L_64:
        /*03c0*/ 	.word	0x00001390


	//   ....[1]....
        /*03c4*/ 	.word	0x00004640


	//   ....[2]....
        /*03c8*/ 	.word	0x00004720


	//----- nvinfo : EIATTR_REQNTID
	.align		4
.L_65:
        /*03cc*/ 	.byte	0x04, 0x10
        /*03ce*/ 	.short	(.L_67 - .L_66)
.L_66:
        /*03d0*/ 	.word	0x00000180
        /*03d4*/ 	.word	0x00000001
        /*03d8*/ 	.word	0x00000001


	//----- nvinfo : EIATTR_CBANK_PARAM_SIZE
	.align		4
.L_67:
        /*03dc*/ 	.byte	0x03, 0x19
        /*03de*/ 	.short	0x040c


	//----- nvinfo : EIATTR_PARAM_CBANK
	.align		4
        /*03e0*/ 	.byte	0x04, 0x0a
        /*03e2*/ 	.short	(.L_69 - .L_68)
	.align		4
.L_68:
        /*03e4*/ 	.word	index@(.nv.constant0.kernel_cutlass_kernel_flash_attncuteflash_bwd_sm90FlashAttentionBackwardSm90_object_at__tensor0000o6411101213_tensor0000o6411101213_tensor0000o6411101213_tensor0000o6411101213_tensor0000o_0)
        /*03e8*/ 	.short	0x0210
        /*03ea*/ 	.short	0x040c


	//----- nvinfo : EIATTR_SW_WAR
	.align		4
.L_69:
        /*03ec*/ 	.byte	0x04, 0x36
        /*03ee*/ 	.short	(.L_71 - .L_70)
.L_70:
        /*03f0*/ 	.word	0x00000008
.L_71:


//--------------------- .nv.callgraph             --------------------------
	.section	.nv.callgraph,"",@"SHT_CUDA_CALLGRAPH"
	.align	4
	.sectionentsize	8
	.align		4
        /*0000*/ 	.word	0x00000000
	.align		4
        /*0004*/ 	.word	0xffffffff
	.align		4
        /*0008*/ 	.word	0x00000000
	.align		4
        /*000c*/ 	.word	0xfffffffe
	.align		4
        /*0010*/ 	.word	0x00000000
	.align		4
        /*0014*/ 	.word	0xfffffffd
	.align		4
        /*0018*/ 	.word	0x00000000
	.align		4
        /*001c*/ 	.word	0xfffffffc


//--------------------- .text.kernel_cutlass_kernel_flash_attncuteflash_bwd_sm90FlashAttentionBackwardSm90_object_at__tensor0000o6411101213_tensor0000o6411101213_tensor0000o6411101213_tensor0000o6411101213_tensor0000o_0 --------------------------
	.section	.text.kernel_cutlass_kernel_flash_attncuteflash_bwd_sm90FlashAttentionBackwardSm90_object_at__tensor0000o6411101213_tensor0000o6411101213_tensor0000o6411101213_tensor0000o6411101213_tensor0000o_0,"ax",@progbits
	.sectionflags	@"SHF_BARRIERS=16"
	.align	128
        .global         kernel_cutlass_kernel_flash_attncuteflash_bwd_sm90FlashAttentionBackwardSm90_object_at__tensor0000o6411101213_tensor0000o6411101213_tensor0000o6411101213_tensor0000o6411101213_tensor0000o_0
        .type           kernel_cutlass_kernel_flash_attncuteflash_bwd_sm90FlashAttentionBackwardSm90_object_at__tensor0000o6411101213_tensor0000o6411101213_tensor0000o6411101213_tensor0000o6411101213_tensor0000o_0,@function
        .size           kernel_cutlass_kernel_flash_attncuteflash_bwd_sm90FlashAttentionBackwardSm90_object_at__tensor0000o6411101213_tensor0000o6411101213_tensor0000o6411101213_tensor0000o6411101213_tensor0000o_0,(.L_x_40 - kernel_cutlass_kernel_flash_attncuteflash_bwd_sm90FlashAttentionBackwardSm90_object_at__tensor0000o6411101213_tensor0000o6411101213_tensor0000o6411101213_tensor0000o6411101213_tensor0000o_0)
        .other          kernel_cutlass_kernel_flash_attncuteflash_bwd_sm90FlashAttentionBackwardSm90_object_at__tensor0000o6411101213_tensor0000o6411101213_tensor0000o6411101213_tensor0000o6411101213_tensor0000o_0,@"STO_CUDA_ENTRY STV_DEFAULT"
kernel_cutlass_kernel_flash_attncuteflash_bwd_sm90FlashAttentionBackwardSm90_object_at__tensor0000o6411101213_tensor0000o6411101213_tensor0000o6411101213_tensor0000o6411101213_tensor0000o_0:
.text.kernel_cutlass_kernel_flash_attncuteflash_bwd_sm90FlashAttentionBackwardSm90_object_at__tensor0000o6411101213_tensor0000o6411101213_tensor0000o6411101213_tensor0000o6411101213_tensor0000o_0:
[----:B------:R-:W1:Y:S01]  /*0000*/  LDC R1, c[0x0][0x28] ;  /* 0x00000a00ff017b82 */ /* 0x000e620000000800 */
[----:B------:R-:W2:Y:S02]  /*0010*/  S2R R2, SR_TID.X ;  /* 0x0000000000027919 */ /* 0x000ea40000002100 */
[----:B--2---:R-:W-:-:S04]  /*0020*/  SHF.R.U32.HI R0, RZ, 0x5, R2 ;  /* 0x00000005ff007819 */ /* 0x004fc80000011602 */
[----:B------:R-:W-:-:S13]  /*0030*/  R2UR UR4, R0 ;  /* 0x00000000000472ca */ /* 0x000fda00000e0000 */
[----:B------:R-:W-:-:S13]  /*0040*/  ISETP.NE.AND P0, PT, RZ, UR4, PT ;  /* 0x00000004ff007c0c */ /* 0x000fda000bf05270 */
[----:B-1----:R-:W-:Y:S05]  /*0050*/  @P0 BRA `(.L_x_0) ;  /* 0x0000000000c40947 */ /* 0x002fea0003800000 */
[----:B------:R-:W1:Y:S01]  /*0060*/  S2UR UR6, SR_CgaCtaId ;  /* 0x00000000000679c3 */ /* 0x000e620000008800 */
[----:B------:R-:W-:Y:S01]  /*0070*/  ULDC.64 UR12, c[0x0][0x198] ;  /* 0x00006600000c7ab9 */ /* 0x000fe20000000a00 */
[----:B------:R-:W-:Y:S01]  /*0080*/  UMOV UR5, 0x400 ;  /* 0x0000040000057882 */ /* 0x000fe20000000000 */
[----:B------:R-:W-:Y:S02]  /*0090*/  UIADD3 UR18, UP0, UR12, 0x70, URZ ;  /* 0x000000700c127890 */ /* 0x000fe4000ff1e03f */
[----:B------:R-:W-:Y:S02]  /*00a0*/  UIADD3 UR20, UP1, UR12, 0xf0, URZ ;  /* 0x000000f00c147890 */ /* 0x000fe4000ff3e03f */
[----:B------:R-:W-:Y:S01]  /*00b0*/  UIADD3 UR22, UP2, UR12, 0x170, URZ ;  /* 0x000001700c167890 */ /* 0x000fe2000ff5e03f */
[----:B------:R-:W2:Y:S01]  /*00c0*/  S2UR UR8, SR_CgaCtaId ;  /* 0x00000000000879c3 */ /* 0x000ea20000008800 */
[----:B------:R-:W-:Y:S02]  /*00d0*/  UIADD3 UR24, UP3, UR12, 0x1f0, URZ ;  /* 0x000001f00c187890 */ /* 0x000fe4000ff7e03f */
[----:B------:R-:W-:-:S02]  /*00e0*/  UIADD3 UR26, UP4, UR12, 0x270, URZ ;  /* 0x000002700c1a7890 */ /* 0x000fc4000ff9e03f */
[----:B------:R-:W-:Y:S01]  /*00f0*/  UIADD3.X UR19, URZ, UR13, URZ, UP0, !UPT ;  /* 0x0000000d3f137290 */ /* 0x000fe200087fe43f */
[----:B------:R-:W-:Y:S01]  /*0100*/  UMOV UR9, 0x1 ;  /* 0x0000000100097882 */ /* 0x000fe20000000000 */
[----:B------:R-:W-:Y:S02]  /*0110*/  UIADD3 UR12, UP5, UR12, 0x2f0, URZ ;  /* 0x000002f00c0c7890 */ /* 0x000fe4000ffbe03f */
[----:B------:R-:W-:-:S04]  /*0120*/  UIADD3 UR14, -UR9, 0x100000, URZ ;  /* 0x00100000090e7890 */ /* 0x000fc8000fffe13f */
[----:B------:R-:W-:Y:S02]  /*0130*/  USHF.L.U32 UR15, UR14, 0xb, URZ ;  /* 0x0000000b0e0f7899 */ /* 0x000fe4000800063f */
[----:B------:R-:W-:Y:S02]  /*0140*/  USHF.L.U32 UR14, UR14, 0x1, URZ ;  /* 0x000000010e0e7899 */ /* 0x000fe4000800063f */
[----:B------:R-:W-:Y:S02]  /*0150*/  UIADD3.X UR21, URZ, UR13, URZ, UP1, !UPT ;  /* 0x0000000d3f157290 */ /* 0x000fe40008ffe43f */
[----:B------:R-:W-:Y:S01]  /*0160*/  UIADD3.X UR23, URZ, UR13, URZ, UP2, !UPT ;  /* 0x0000000d3f177290 */ /* 0x000fe200097fe43f */
[----:B------:R-:W-:Y:S01]  /*0170*/  UMOV UR11, 0x8 ;  /* 0x00000008000b7882 */ /* 0x000fe20000000000 */
[----:B------:R-:W-:Y:S02]  /*0180*/  UIADD3.X UR25, URZ, UR13, URZ, UP3, !UPT ;  /* 0x0000000d3f197290 */ /* 0x000fe40009ffe43f */
[----:B------:R-:W-:-:S04]  /*0190*/  UIADD3 UR16, -UR11, 0x100000, URZ ;  /* 0x001000000b107890 */ /* 0x000fc8000fffe13f */
[----:B------:R-:W-:Y:S02]  /*01a0*/  USHF.L.U32 UR17, UR16, 0xb, URZ ;  /* 0x0000000b10117899 */ /* 0x000fe4000800063f */
[----:B------:R-:W-:Y:S02]  /*01b0*/  USHF.L.U32 UR16, UR16, 0x1, URZ ;  /* 0x0000000110107899 */ /* 0x000fe4000800063f */
[----:B-1----:R-:W-:Y:S01]  /*01c0*/  ULEA UR5, UR6, UR5, 0x18 ;  /* 0x0000000506057291 */ /* 0x002fe2000f8ec03f */
[----:B------:R1:W-:Y:S01]  /*01d0*/  UTMACCTL.PF [UR18] ;  /* 0x00000000120079b9 */ /* 0x0003e20008040000 */
[----:B------:R-:W-:Y:S01]  /*01e0*/  UMOV UR7, 0x400 ;  /* 0x0000040000077882 */ /* 0x000fe20000000000 */
[----:B------:R-:W-:Y:S01]  /*01f0*/  UIADD3.X UR27, URZ, UR13, URZ, UP4, !UPT ;  /* 0x0000000d3f1b7290 */ /* 0x000fe2000a7fe43f */
[----:B------:R1:W-:Y:S01]  /*0200*/  UTMACCTL.PF [UR20] ;  /* 0x00000000140079b9 */ /* 0x0003e20008040000 */
[----:B------:R-:W-:Y:S01]  /*0210*/  UIADD3.X UR13, URZ, UR13, URZ, UP5, !UPT ;  /* 0x0000000d3f0d7290 */ /* 0x000fe2000affe43f */
[----:B------:R1:W-:Y:S01]  /*0220*/  UTMACCTL.PF [UR22] ;  /* 0x00000000160079b9 */ /* 0x0003e20008040000 */
[----:B--2---:R-:W-:-:S02]  /*0230*/  ULEA UR10, UR8, UR7, 0x18 ;  /* 0x00000007080a7291 */ /* 0x004fc4000f8ec03f */
[----:B------:R-:W-:-:S04]  /*0240*/  UIADD3 UR6, -UR9, 0x100000, URZ ;  /* 0x0010000009067890 */ /* 0x000fc8000fffe13f */
[----:B------:R-:W-:Y:S02]  /*0250*/  USHF.L.U32 UR7, UR6, 0xb, URZ ;  /* 0x0000000b06077899 */ /* 0x000fe4000800063f */
[----:B------:R-:W-:Y:S01]  /*0260*/  USHF.L.U32 UR6, UR6, 0x1, URZ ;  /* 0x0000000106067899 */ /* 0x000fe2000800063f */
[----:B------:R1:W-:Y:S01]  /*0270*/  UTMACCTL.PF [UR24] ;  /* 0x00000000180079b9 */ /* 0x0003e20008040000 */
[----:B------:R-:W-:-:S04]  /*0280*/  UIADD3 UR8, -UR11, 0x100000, URZ ;  /* 0x001000000b087890 */ /* 0x000fc8000fffe13f */
[----:B------:R-:W-:Y:S02]  /*0290*/  USHF.L.U32 UR9, UR8, 0xb, URZ ;  /* 0x0000000b08097899 */ /* 0x000fe4000800063f */
[----:B------:R-:W-:Y:S01]  /*02a0*/  USHF.L.U32 UR8, UR8, 0x1, URZ ;  /* 0x0000000108087899 */ /* 0x000fe2000800063f */
[----:B------:R1:W-:Y:S01]  /*02b0*/  UTMACCTL.PF [UR26] ;  /* 0x000000001a0079b9 */ /* 0x0003e20008040000 */
[----:B------:R1:W-:Y:S01]  /*02c0*/  UTMACCTL.PF [UR12] ;  /* 0x000000000c0079b9 */ /* 0x0003e20008040000 */
[----:B------:R-:W2:Y:S02]  /*02d0*/  FENCE.VIEW.ASYNC.S ;  /* 0x00000000000073c6 */ /* 0x000ea40000000000 */
[----:B--2---:R1:W2:Y:S01]  /*02e0*/  SYNCS.EXCH.64 URZ, [UR5], UR14 ;  /* 0x0000000e053f75b2 */ /* 0x0042a20008000100 */
[----:B------:R1:W3:Y:S01]  /*02f0*/  SYNCS.EXCH.64 URZ, [UR5+0x8], UR14 ;  /* 0x0000080e053f75b2 */ /* 0x0002e20008000100 */
[----:B------:R1:W4:Y:S01]  /*0300*/  SYNCS.EXCH.64 URZ, [UR5+0x10], UR16 ;  /* 0x00001010053f75b2 */ /* 0x0003220008000100 */
[----:B------:R1:W5:Y:S01]  /*0310*/  SYNCS.EXCH.64 URZ, [UR5+0x18], UR16 ;  /* 0x00001810053f75b2 */ /* 0x0003620008000100 */
[----:B------:R1:W1:Y:S01]  /*0320*/  SYNCS.EXCH.64 URZ, [UR10+0x20], UR6 ;  /* 0x000020060a3f75b2 */ /* 0x0002620008000100 */
[----:B------:R1:W1:Y:S02]  /*0330*/  SYNCS.EXCH.64 URZ, [UR10+0x28], UR6 ;  /* 0x000028060a3f75b2 */ /* 0x0002640008000100 */
[----:B------:R1:W1:Y:S01]  /*0340*/  SYNCS.EXCH.64 URZ, [UR10+0x30], UR8 ;  /* 0x000030080a3f75b2 */ /* 0x0002620008000100 */
[----:B------:R1:W1:Y:S01]  /*0350*/  SYNCS.EXCH.64 URZ, [UR10+0x38], UR8 ;  /* 0x000038080a3f75b2 */ /* 0x0002620008000100 */
[----:B------:R-:W-:Y:S01]  /*0360*/  NOP ;  /* 0x0000000000007918 */ /* 0x000fe20000000000 */
.L_x_0:
[----:B------:R-:W-:Y:S01]  /*0370*/  UISETP.GT.AND UP0, UPT, UR4, 0x3, UPT ;  /* 0x000000030400788c */ /* 0x000fe2000bf04270 */
[----:B------:R-:W-:Y:S01]  /*0380*/  NOP ;  /* 0x0000000000007918 */ /* 0x000fe20000000000 */
[----:B-12345:R-:W-:Y:S04]  /*0390*/  BAR.SYNC.DEFER_BLOCKING 0x0 ;  /* 0x0000000000007b1d */ /* 0x03efe80000010000 */
[----:B------:R-:W-:-:S13]  /*03a0*/  PLOP3.LUT P1, PT, PT, PT, UP0, 0x80, 0x0 ;  /* 0x000000000000781c */ /* 0x000fda0003f2f008 */
[----:B------:R-:W-:Y:S05]  /*03b0*/  @P1 BRA `(.L_x_1) ;  /* 0x0000001000d81947 */ /* 0x000fea0003800000 */
[----:B------:R-:W-:-:S08]  /*03c0*/  NOP ;  /* 0x0000000000007918 */ /* 0x000fd00000000000 */
[----:B------:R-:W1:-:S00]  /*03d0*/  USETMAXREG.DEALLOC.CTAPOOL 0x18 ;  /* 0x00000018000079c8 */ /* 0x000e4000080e0500 */
[----:B-1----:R-:W-:Y:S05]  /*03e0*/  @P0 BRA `(.L_x_2) ;  /* 0x0000000c00e00947 */ /* 0x002fea0003800000 */
[----:B------:R-:W1:Y:S01]  /*03f0*/  S2UR UR5, SR_CgaCtaId ;  /* 0x00000000000579c3 */ /* 0x000e620000008800 */
[----:B------:R-:W-:Y:S01]  /*0400*/  UMOV UR17, 0x400 ;  /* 0x0000040000117882 */ /* 0x000fe20000000000 */
[----:B------:R-:W-:Y:S01]  /*0410*/  IMAD.MOV.U32 R0, RZ, RZ, -0x80000000 ;  /* 0x80000000ff007424 */ /* 0x000fe200078e00ff */
[----:B------:R-:W-:Y:S01]  /*0420*/  ULDC.64 UR8, c[0x0][0x598] ;  /* 0x0001660000087ab9 */ /* 0x000fe20000000a00 */
[----:B------:R-:W-:Y:S01]  /*0430*/  ULDC.64 UR10, c[0x0][0x580] ;  /* 0x00016000000a7ab9 */ /* 0x000fe20000000a00 */
[----:B------:R-:W-:Y:S01]  /*0440*/  ULDC.64 UR22, c[0x0][0x198] ;  /* 0x0000660000167ab9 */ /* 0x000fe20000000a00 */
[----:B------:R-:W-:Y:S01]  /*0450*/  UMOV UR26, URZ ;  /* 0x0000003f001a7c82 */ /* 0x000fe20008000000 */
[----:B------:R-:W-:Y:S01]  /*0460*/  UIADD3 UR34, UP2, UR22, 0x70, URZ ;  /* 0x0000007016227890 */ /* 0x000fe2000ff5e03f */
[----:B------:R-:W2:Y:S01]  /*0470*/  S2UR UR12, SR_CTAID.Y ;  /* 0x00000000000c79c3 */ /* 0x000ea20000002600 */
[----:B------:R-:W-:-:S07]  /*0480*/  UMOV UR18, 0x20 ;  /* 0x0000002000127882 */ /* 0x000fce0000000000 */
[----:B------:R-:W3:Y:S01]  /*0490*/  S2UR UR13, SR_CTAID.Z ;  /* 0x00000000000d79c3 */ /* 0x000ee20000002700 */
[----:B-1----:R-:W-:-:S07]  /*04a0*/  ULEA UR17, UR5, UR17, 0x18 ;  /* 0x0000001105117291 */ /* 0x002fce000f8ec03f */
[----:B------:R-:W1:Y:S01]  /*04b0*/  S2UR UR27, SR_CTAID.X ;  /* 0x00000000001b79c3 */ /* 0x000e620000002500 */
[----:B--2---:R-:W-:Y:S01]  /*04c0*/  UIMAD.WIDE.U32 UR6, UR12, UR8, URZ ;  /* 0x000000080c0672a5 */ /* 0x004fe2000f8e003f */
[----:B------:R-:W2:Y:S03]  /*04d0*/  SYNCS.PHASECHK.TRANS64.TRYWAIT P0, [UR17+0x10], R0 ;  /* 0x00001000ff0075a7 */ /* 0x000ea60008000151 */
[----:B------:R-:W-:-:S03]  /*04e0*/  UIMAD UR7, UR12, UR9, UR7 ;  /* 0x000000090c0772a4 */ /* 0x000fc6000f8e0207 */
[----:B------:R-:W-:Y:S02]  /*04f0*/  ULDC.64 UR8, c[0x0][0x5a0] ;  /* 0x0001680000087ab9 */ /* 0x000fe40000000a00 */
[----:B---3--:R-:W-:-:S04]  /*0500*/  UIMAD.WIDE.U32 UR6, UR13, UR8, UR6 ;  /* 0x000000080d0672a5 */ /* 0x008fc8000f8e0006 */
[----:B------:R-:W-:Y:S02]  /*0510*/  UIMAD UR7, UR13, UR9, UR7 ;  /* 0x000000090d0772a4 */ /* 0x000fe4000f8e0207 */
[----:B------:R-:W-:Y:S01]  /*0520*/  ULEA UR33, UP0, UR6, UR10, 0x2 ;  /* 0x0000000a06217291 */ /* 0x000fe2000f80103f */
[----:B------:R-:W-:Y:S02]  /*0530*/  ULDC.64 UR8, c[0x0][0x198] ;  /* 0x0000660000087ab9 */ /* 0x000fe40000000a00 */
[----:B------:R-:W-:Y:S01]  /*0540*/  UMOV UR10, URZ ;  /* 0x0000003f000a7c82 */ /* 0x000fe20008000000 */
[----:B------:R-:W-:Y:S02]  /*0550*/  ULEA.HI.X UR36, UR6, UR11, UR7, 0x2, UP0 ;  /* 0x0000000b06247291 */ /* 0x000fe400080f1407 */
[----:B------:R-:W-:Y:S01]  /*0560*/  UIADD3 UR30, UP1, UR8, 0xf0, URZ ;  /* 0x000000f0081e7890 */ /* 0x000fe2000ff3e03f */
[----:B------:R-:W-:Y:S01]  /*0570*/  ULDC.64 UR6, c[0x0][0x198] ;  /* 0x0000660000067ab9 */ /* 0x000fe20000000a00 */
[----:B------:R-:W-:Y:S01]  /*0580*/  UMOV UR11, URZ ;  /* 0x0000003f000b7c82 */ /* 0x000fe20008000000 */
[----:B------:R-:W-:Y:S01]  /*0590*/  UIADD3 UR14, UP0, UR6, 0xf0, URZ ;  /* 0x000000f0060e7890 */ /* 0x000fe2000ff1e03f */
[----:B-12---:R-:W-:Y:S11]  /*05a0*/  @!P0 BRA `(.L_x_3) ;  /* 0x0000004000608947 */ /* 0x006ff60003800000 */
.L_x_23:
[----:B------:R-:W-:Y:S01]  /*05b0*/  ELECT P0, URZ, PT ;  /* 0x00000000003f782f */ /* 0x000fe20003800000 */
[----:B------:R-:W-:Y:S02]  /*05c0*/  USHF.L.U32 UR27, UR27, 0x7, URZ ;  /* 0x000000071b1b7899 */ /* 0x000fe4000800063f */
[----:B------:R-:W-:Y:S02]  /*05d0*/  UIADD3.X UR15, URZ, UR7, URZ, UP0, !UPT ;  /* 0x000000073f0f7290 */ /* 0x000fe400087fe43f */
[----:B------:R-:W-:Y:S02]  /*05e0*/  UIADD3 UR6, UR17, 0x80, URZ ;  /* 0x0000008011067890 */ /* 0x000fe4000fffe03f */
[----:B------:R-:W-:Y:S02]  /*05f0*/  UIADD3 UR24, UR17, 0x8800, URZ ;  /* 0x0000880011187890 */ /* 0x000fe4000fffe03f */
[----:B------:R-:W-:Y:S02]  /*0600*/  UIADD3.X UR31, URZ, UR9, URZ, UP1, !UPT ;  /* 0x000000093f1f7290 */ /* 0x000fe40008ffe43f */
[----:B------:R-:W-:-:S02]  /*0610*/  UIADD3 UR16, UR17, 0xa800, URZ ;  /* 0x0000a80011107890 */ /* 0x000fc4000fffe03f */
[----:B------:R-:W-:Y:S01]  /*0620*/  @P0 IMAD.MOV.U32 R2, RZ, RZ, 0x6100 ;  /* 0x00006100ff020424 */ /* 0x000fe200078e00ff */
[----:B------:R-:W-:Y:S02]  /*0630*/  UIADD3.X UR35, URZ, UR23, URZ, UP2, !UPT ;  /* 0x000000173f237290 */ /* 0x000fe400097fe43f */
[----:B------:R-:W-:Y:S02]  /*0640*/  UIADD3 UR8, UR17, 0x800, URZ ;  /* 0x0000080011087890 */ /* 0x000fe4000fffe03f */
[----:B------:R2:W-:Y:S01]  /*0650*/  @P0 SYNCS.ARRIVE.TRANS64 RZ, [UR17], R2 ;  /* 0x00000002ffff09a7 */ /* 0x0005e20008000011 */
[----:B------:R-:W-:Y:S01]  /*0660*/  UPRMT UR6, UR5, 0x654, UR6 ;  /* 0x0000065405067896 */ /* 0x000fe20008000006 */
[----:B------:R-:W-:Y:S01]  /*0670*/  UMOV UR28, UR12 ;  /* 0x0000000c001c7c82 */ /* 0x000fe20008000000 */
[----:B------:R-:W-:Y:S01]  /*0680*/  UMOV UR29, UR13 ;  /* 0x0000000d001d7c82 */ /* 0x000fe20008000000 */
[----:B------:R-:W-:Y:S01]  /*0690*/  UMOV UR25, UR17 ;  /* 0x0000001100197c82 */ /* 0x000fe20008000000 */
[----:B------:R-:W-:Y:S01]  /*06a0*/  UMOV UR20, UR12 ;  /* 0x0000000c00147c82 */ /* 0x000fe20008000000 */
[----:B------:R-:W-:Y:S01]  /*06b0*/  UMOV UR21, UR13 ;  /* 0x0000000d00157c82 */ /* 0x000fe20008000000 */
[----:B------:R-:W-:Y:S01]  /*06c0*/  UMOV UR19, UR27 ;  /* 0x0000001b00137c82 */ /* 0x000fe20008000000 */
[----:B------:R3:W-:Y:S01]  /*06d0*/  UTMALDG.4D [UR24], [UR14], desc[URZ] ;  /* 0x00003f180e0075b4 */ /* 0x0007e20008019000 */
[----:B------:R-:W-:Y:S01]  /*06e0*/  UMOV UR9, UR17 ;  /* 0x0000001100097c82 */ /* 0x000fe20008000000 */
[----:B------:R-:W-:Y:S01]  /*06f0*/  UMOV UR32, 0x10 ;  /* 0x0000001000207882 */ /* 0x000fe20000000000 */
[----:B------:R-:W-:Y:S01]  /*0700*/  UMOV UR7, UR17 ;  /* 0x0000001100077c82 */ /* 0x000fe20008000000 */
[----:B------:R-:W-:Y:S01]  /*0710*/  ULDC.64 UR22, c[0x0][0x5c0] ;  /* 0x0001700000167ab9 */ /* 0x000fe20000000a00 */
[----:B------:R4:W-:Y:S01]  /*0720*/  UTMALDG.4D [UR16], [UR30], desc[URZ] ;  /* 0x00003f101e0075b4 */ /* 0x0009e20008019000 */
[----:B------:R5:W-:Y:S01]  /*0730*/  UTMALDG.4D [UR8], [UR34], desc[URZ] ;  /* 0x00003f08220075b4 */ /* 0x000be20008019000 */
[----:B------:R-:W-:Y:S01]  /*0740*/  ACQBULK ;  /* 0x000000000000782e */ /* 0x000fe20000000000 */
[----:B---3--:R-:W-:Y:S01]  /*0750*/  UIMAD.WIDE.U32 UR14, UR12, UR22, URZ ;  /* 0x000000160c0e72a5 */ /* 0x008fe2000f8e003f */
[----:B------:R-:W-:-:S03]  /*0760*/  UMOV UR26, URZ ;  /* 0x0000003f001a7c82 */ /* 0x000fc60008000000 */
[----:B------:R-:W-:Y:S01]  /*0770*/  UIMAD UR15, UR12, UR23, UR15 ;  /* 0x000000170c0f72a4 */ /* 0x000fe2000f8e020f */
[----:B----4-:R-:W-:Y:S01]  /*0780*/  UMOV UR30, UR33 ;  /* 0x00000021001e7c82 */ /* 0x010fe20008000000 */
[----:B------:R-:W-:Y:S01]  /*0790*/  UMOV UR31, UR36 ;  /* 0x00000024001f7c82 */ /* 0x000fe20008000000 */
[----:B------:R-:W-:Y:S01]  /*07a0*/  ULDC.64 UR18, c[0x0][0x5c8] ;  /* 0x0001720000127ab9 */ /* 0x000fe20000000a00 */
[----:B------:R3:W-:Y:S01]  /*07b0*/  UBLKCP.S.G [UR6], [UR30], UR32 ;  /* 0x000000061e0073ba */ /* 0x0007e20008000220 */
[----:B------:R-:W4:Y:S01]  /*07c0*/  SYNCS.PHASECHK.TRANS64.TRYWAIT P0, [UR17+0x30], R0 ;  /* 0x00003000ff0075a7 */ /* 0x000f220008000151 */
[----:B------:R-:W-:Y:S01]  /*07d0*/  UIMAD.WIDE.U32 UR14, UR13, UR18, UR14 ;  /* 0x000000120d0e72a5 */ /* 0x000fe2000f8e000e */
[----:B------:R-:W-:Y:S01]  /*07e0*/  ULDC UR20, c[0x0][0x210] ;  /* 0x0000840000147ab9 */ /* 0x000fe20000000800 */
[----:B-----5:R-:W-:Y:S02]  /*07f0*/  ULDC.64 UR8, c[0x0][0x5a8] ;  /* 0x00016a0000087ab9 */ /* 0x020fe40000000a00 */
[----:B------:R-:W-:-:S02]  /*0800*/  UIMAD UR19, UR13, UR19, UR15 ;  /* 0x000000130d1372a4 */ /* 0x000fc4000f8e020f */
[----:B------:R-:W-:Y:S01]  /*0810*/  ULEA UR16, UP0, UR14, UR8, 0x2 ;  /* 0x000000080e107291 */ /* 0x000fe2000f80103f */
[----:B------:R-:W-:Y:S01]  /*0820*/  UMOV UR10, URZ ;  /* 0x0000003f000a7c82 */ /* 0x000fe20008000000 */
[----:B------:R-:W-:Y:S01]  /*0830*/  UIADD3 UR15, -UR20, URZ, URZ ;  /* 0x0000003f140f7290 */ /* 0x000fe2000fffe13f */
[----:B------:R-:W-:Y:S01]  /*0840*/  UMOV UR11, URZ ;  /* 0x0000003f000b7c82 */ /* 0x000fe20008000000 */
[----:B---3--:R-:W-:Y:S01]  /*0850*/  ULEA.HI.X UR32, UR14, UR9, UR19, 0x2, UP0 ;  /* 0x000000090e207291 */ /* 0x008fe200080f1413 */
[----:B------:R-:W-:Y:S02]  /*0860*/  ULDC.64 UR6, c[0x0][0x198] ;  /* 0x0000660000067ab9 */ /* 0x000fe40000000a00 */
[----:B------:R-:W-:Y:S01]  /*0870*/  ULDC.64 UR8, c[0x0][0x198] ;  /* 0x0000660000087ab9 */ /* 0x000fe20000000a00 */
[----:B------:R-:W-:Y:S02]  /*0880*/  UIADD3 UR14, UR20, -0x1, URZ ;  /* 0xffffffff140e7890 */ /* 0x000fe4000fffe03f */
[----:B------:R-:W-:-:S02]  /*0890*/  UIADD3 UR22, UP1, UR6, 0x170, URZ ;  /* 0x0000017006167890 */ /* 0x000fc4000ff3e03f */
[----:B------:R-:W-:Y:S02]  /*08a0*/  UIADD3 UR33, UP2, UR8, 0x1f0, URZ ;  /* 0x000001f008217890 */ /* 0x000fe4000ff5e03f */
[----:B------:R-:W-:Y:S01]  /*08b0*/  UISETP.GT.AND UP0, UPT, UR20, URZ, UPT ;  /* 0x0000003f1400728c */ /* 0x000fe2000bf04270 */
[----:B--2-4-:R-:W-:Y:S10]  /*08c0*/  @!P0 BRA `(.L_x_4) ;  /* 0x0000003c00b88947 */ /* 0x014ff40003800000 */
.L_x_24:
[----:B------:R-:W-:Y:S02]  /*08d0*/  USHF.R.S32.HI UR15, URZ, 0x1f, UR15 ;  /* 0x0000001f3f0f7899 */ /* 0x000fe4000801140f */
[----:B------:R-:W-:Y:S02]  /*08e0*/  USHF.R.S32.HI UR6, URZ, 0x1f, UR14 ;  /* 0x0000001f3f067899 */ /* 0x000fe4000801140e */
[----:B------:R-:W-:Y:S02]  /*08f0*/  ULEA.HI UR15, UR15, -UR20, URZ, 0x6 ;  /* 0x800000140f0f7291 */ /* 0x000fe4000f8f303f */
[----:B------:R-:W-:Y:S02]  /*0900*/  UIADD3.X UR21, URZ, UR7, URZ, UP1, !UPT ;  /* 0x000000073f157290 */ /* 0x000fe40008ffe43f */
[----:B------:R-:W-:Y:S02]  /*0910*/  ULEA.HI UR6, UR6, UR14, URZ, 0x6 ;  /* 0x0000000e06067291 */ /* 0x000fe4000f8f303f */
[----:B------:R-:W-:Y:S01]  /*0920*/  USHF.R.S32.HI UR7, URZ, 0x6, UR15 ;  /* 0x000000063f077899 */ /* 0x000fe2000801140f */
[----:B------:R-:W-:Y:S01]  /*0930*/  ELECT P0, URZ, PT ;  /* 0x00000000003f782f */ /* 0x000fe20003800000 */
[----:B------:R-:W-:-:S02]  /*0940*/  ULEA.HI.SX32 UR6, UR6, 0x1, 0x1a ;  /* 0x0000000106067891 */ /* 0x000fc4000f8fd23f */
[----:B------:R-:W-:Y:S02]  /*0950*/  UIADD3 UR7, -UR7, URZ, URZ ;  /* 0x0000003f07077290 */ /* 0x000fe4000fffe13f */
[----:B------:R-:W-:Y:S02]  /*0960*/  UIADD3.X UR23, URZ, UR9, URZ, UP2, !UPT ;  /* 0x000000093f177290 */ /* 0x000fe400097fe43f */
[----:B------:R-:W-:Y:S02]  /*0970*/  UIADD3 UR18, UR17, 0x280, URZ ;  /* 0x0000028011127890 */ /* 0x000fe4000fffe03f */
[----:B------:R-:W-:Y:S01]  /*0980*/  UIADD3 UR24, UR17, 0x4800, URZ ;  /* 0x0000480011187890 */ /* 0x000fe2000fffe03f */
[----:B------:R-:W-:-:S03]  /*0990*/  @!UP0 UMOV UR6, UR7 ;  /* 0x0000000700068c82 */ /* 0x000fc60008000000 */
[----:B------:R-:W-:Y:S01]  /*09a0*/  @P0 IMAD.MOV.U32 R0, RZ, RZ, 0x6100 ;  /* 0x00006100ff000424 */ /* 0x000fe200078e00ff */
[----:B------:R-:W-:Y:S02]  /*09b0*/  UISETP.GE.AND UP0, UPT, UR6, 0x2, UPT ;  /* 0x000000020600788c */ /* 0x000fe4000bf06270 */
[----:B------:R-:W-:Y:S02]  /*09c0*/  UIADD3 UR25, UR17, 0x20, URZ ;  /* 0x0000002011197890 */ /* 0x000fe4000fffe03f */
[----:B------:R2:W-:Y:S01]  /*09d0*/  @P0 SYNCS.ARRIVE.TRANS64 RZ, [UR17+0x20], R0 ;  /* 0x00002000ffff09a7 */ /* 0x0005e20008000011 */
[----:B------:R-:W-:Y:S02]  /*09e0*/  UIADD3 UR8, UR17, 0xc800, URZ ;  /* 0x0000c80011087890 */ /* 0x000fe4000fffe03f */
[----:B------:R-:W-:Y:S01]  /*09f0*/  UIADD3 UR9, UR17, 0x20, URZ ;  /* 0x0000002011097890 */ /* 0x000fe2000fffe03f */
[----:B------:R-:W-:Y:S01]  /*0a00*/  PLOP3.LUT P0, PT, PT, PT, UP0, 0x80, 0x0 ;  /* 0x000000000000781c */ /* 0x000fe20003f0f008 */
[----:B------:R-:W-:-:S02]  /*0a10*/  UIADD3 UR19, UR17, 0x20, URZ ;  /* 0x0000002011137890 */ /* 0x000fc4000fffe03f */
[----:B------:R-:W-:Y:S01]  /*0a20*/  UPRMT UR18, UR5, 0x654, UR18 ;  /* 0x0000065405127896 */ /* 0x000fe20008000012 */
[----:B------:R-:W-:Y:S01]  /*0a30*/  UMOV UR20, UR22 ;  /* 0x0000001600147c82 */ /* 0x000fe20008000000 */
[----:B------:R-:W-:Y:S01]  /*0a40*/  UMOV UR22, UR33 ;  /* 0x0000002100167c82 */ /* 0x000fe20008000000 */
[----:B------:R-:W-:Y:S01]  /*0a50*/  UTMALDG.4D [UR24], [UR20], desc[URZ] ;  /* 0x00003f18140075b4 */ /* 0x000fe20008019000 */
[----:B------:R-:W-:Y:S01]  /*0a60*/  UMOV UR14, 0x10 ;  /* 0x00000010000e7882 */ /* 0x000fe20000000000 */
[----:B------:R3:W-:Y:S02]  /*0a70*/  UTMALDG.4D [UR8], [UR22], desc[URZ] ;  /* 0x00003f08160075b4 */ /* 0x0007e40008019000 */
[----:B---3--:R-:W-:Y:S01]  /*0a80*/  UMOV UR22, UR16 ;  /* 0x0000001000167c82 */ /* 0x008fe20008000000 */
[----:B------:R-:W-:Y:S02]  /*0a90*/  UMOV UR23, UR32 ;  /* 0x0000002000177c82 */ /* 0x000fe40008000000 */
[----:B------:R2:W-:Y:S02]  /*0aa0*/  UBLKCP.S.G [UR18], [UR22], UR14 ;  /* 0x00000012160073ba */ /* 0x0005e4000800020e */
[----:B--2---:R-:W-:Y:S05]  /*0ab0*/  @!P0 BRA `(.L_x_2) ;  /* 0x00000008002c8947 */ /* 0x004fea0003800000 */
[----:B------:R-:W-:Y:S02]  /*0ac0*/  UISETP.NE.AND UP0, UPT, UR6, 0x2, UPT ;  /* 0x000000020600788c */ /* 0x000fe4000bf05270 */
[----:B------:R-:W-:Y:S01]  /*0ad0*/  UIADD3 UR7, UR6, -0x1, URZ ;  /* 0xffffffff06077890 */ /* 0x000fe2000fffe03f */
[----:B------:R-:W-:Y:S01]  /*0ae0*/  UMOV UR14, 0x1 ;  /* 0x00000001000e7882 */ /* 0x000fe20000000000 */
[----:B------:R-:W-:Y:S02]  /*0af0*/  UMOV UR11, 0x40 ;  /* 0x00000040000b7882 */ /* 0x000fe40000000000 */
[----:B------:R-:W-:-:S13]  /*0b00*/  PLOP3.LUT P0, PT, PT, PT, UP0, 0x80, 0x0 ;  /* 0x000000000000781c */ /* 0x000fda0003f0f008 */
[----:B------:R-:W-:Y:S05]  /*0b10*/  @!P0 BRA `(.L_x_5) ;  /* 0x0000000400648947 */ /* 0x000fea0003800000 */
[----:B------:R-:W-:Y:S01]  /*0b20*/  ULOP3.LUT UR6, UR7, 0xfffffffe, URZ, 0xc0, !UPT ;  /* 0xfffffffe07067892 */ /* 0x000fe2000f8ec03f */
[----:B------:R-:W-:Y:S01]  /*0b30*/  ULDC.64 UR26, c[0x0][0x198] ;  /* 0x00006600001a7ab9 */ /* 0x000fe20000000a00 */
[----:B------:R-:W-:Y:S02]  /*0b40*/  UMOV UR14, 0x1 ;  /* 0x00000001000e7882 */ /* 0x000fe40000000000 */
[----:B------:R-:W-:Y:S01]  /*0b50*/  UIADD3 UR6, -UR6, URZ, URZ ;  /* 0x0000003f06067290 */ /* 0x000fe2000fffe13f */
[----:B------:R-:W-:-:S11]  /*0b60*/  UMOV UR19, 0x80 ;  /* 0x0000008000137882 */ /* 0x000fd60000000000 */
.L_x_10:
[----:B------:R-:W-:-:S06]  /*0b70*/  USHF.L.U32 UR15, UR14, 0x1f, URZ ;  /* 0x0000001f0e0f7899 */ /* 0x000fcc000800063f */
[----:B------:R-:W-:-:S04]  /*0b80*/  IMAD.U32 R0, RZ, RZ, UR15 ;  /* 0x0000000fff007e24 */ /* 0x000fc8000f8e00ff */
[----:B------:R-:W2:Y:S02]  /*0b90*/  SYNCS.PHASECHK.TRANS64.TRYWAIT P0, [UR17+0x18], R0 ;  /* 0x00001800ff0075a7 */ /* 0x000ea40008000151 */
[----:B--2---:R-:W-:Y:S05]  /*0ba0*/  @!P0 BRA `(.L_x_6) ;  /* 0x0000003c00208947 */ /* 0x004fea0003800000 */
.L_x_26:
[----:B------:R-:W-:Y:S01]  /*0bb0*/  ELECT P0, URZ, PT ;  /* 0x00000000003f782f */ /* 0x000fe20003800000 */
[----:B------:R-:W-:Y:S02]  /*0bc0*/  UIADD3 UR28, UP0, UR26, 0x70, URZ ;  /* 0x000000701a1c7890 */ /* 0x000fe4000ff1e03f */
[----:B------:R-:W-:Y:S02]  /*0bd0*/  UIADD3 UR10, UR17, 0x180, URZ ;  /* 0x00000180110a7890 */ /* 0x000fe4000fffe03f */
[----:B------:R-:W-:Y:S02]  /*0be0*/  UIADD3 UR11, UR19, -0x40, URZ ;  /* 0xffffffc0130b7890 */ /* 0x000fe4000fffe03f */
[----:B------:R-:W-:Y:S02]  /*0bf0*/  UIADD3 UR8, UR17, 0x2800, URZ ;  /* 0x0000280011087890 */ /* 0x000fe4000fffe03f */
[----:B------:R-:W-:Y:S02]  /*0c00*/  UIADD3 UR9, UR17, 0x8, URZ ;  /* 0x0000000811097890 */ /* 0x000fe4000fffe03f */
[----:B------:R-:W-:-:S02]  /*0c10*/  UIADD3.X UR29, URZ, UR27, URZ, UP0, !UPT ;  /* 0x0000001b3f1d7290 */ /* 0x000fc400087fe43f */
[----:B------:R-:W-:Y:S01]  /*0c20*/  @P0 IMAD.MOV.U32 R0, RZ, RZ, 0x2100 ;  /* 0x00002100ff000424 */ /* 0x000fe200078e00ff */
[----:B------:R-:W-:Y:S02]  /*0c30*/  UIADD3 UR21, UR17, 0x8, URZ ;  /* 0x0000000811157890 */ /* 0x000fe4000fffe03f */
[----:B------:R-:W-:Y:S01]  /*0c40*/  UIMAD.WIDE UR24, UR11, 0x4, UR30 ;  /* 0x000000040b1878a5 */ /* 0x000fe2000f8e021e */
[----:B------:R2:W-:Y:S01]  /*0c50*/  @P0 SYNCS.ARRIVE.TRANS64 RZ, [UR17+0x8], R0 ;  /* 0x00000800ffff09a7 */ /* 0x0005e20008000011 */
[----:B------:R-:W-:Y:S01]  /*0c60*/  UPRMT UR20, UR5, 0x654, UR10 ;  /* 0x0000065405147896 */ /* 0x000fe2000800000a */
[----:B------:R-:W-:Y:S02]  /*0c70*/  UMOV UR16, 0x10 ;  /* 0x0000001000107882 */ /* 0x000fe40000000000 */
[----:B------:R-:W-:Y:S02]  /*0c80*/  UMOV UR10, URZ ;  /* 0x0000003f000a7c82 */ /* 0x000fe40008000000 */
[----:B------:R3:W-:Y:S01]  /*0c90*/  UTMALDG.4D [UR8], [UR28], desc[URZ] ;  /* 0x00003f081c0075b4 */ /* 0x0007e20008019000 */
[----:B--2---:R-:W-:-:S03]  /*0ca0*/  IMAD.U32 R0, RZ, RZ, UR15 ;  /* 0x0000000fff007e24 */ /* 0x004fc6000f8e00ff */
[----:B------:R3:W-:Y:S01]  /*0cb0*/  UBLKCP.S.G [UR20], [UR24], UR16 ;  /* 0x00000014180073ba */ /* 0x0007e20008000210 */
[----:B------:R-:W2:Y:S02]  /*0cc0*/  SYNCS.PHASECHK.TRANS64.TRYWAIT P0, [UR17+0x38], R0 ;  /* 0x00003800ff0075a7 */ /* 0x000ea40008000151 */
[----:B--23--:R-:W-:Y:S05]  /*0cd0*/  @!P0 BRA `(.L_x_7) ;  /* 0x0000003800f48947 */ /* 0x00cfea0003800000 */
.L_x_28:
[----:B------:R-:W-:Y:S01]  /*0ce0*/  ELECT P0, URZ, PT ;  /* 0x00000000003f782f */ /* 0x000fe20003800000 */
[----:B------:R-:W-:Y:S02]  /*0cf0*/  UIADD3 UR28, UP0, UR26, 0x1f0, URZ ;  /* 0x000001f01a1c7890 */ /* 0x000fe4000ff1e03f */
[----:B------:R-:W-:Y:S02]  /*0d00*/  UIADD3 UR10, UR17, 0x380, URZ ;  /* 0x00000380110a7890 */ /* 0x000fe4000fffe03f */
[----:B------:R-:W-:Y:S02]  /*0d10*/  ULOP3.LUT UR14, UR14, 0x1, URZ, 0x3c, !UPT ;  /* 0x000000010e0e7892 */ /* 0x000fe4000f8e3c3f */
[----:B------:R-:W-:Y:S02]  /*0d20*/  UIADD3 UR8, UR17, 0xe800, URZ ;  /* 0x0000e80011087890 */ /* 0x000fe4000fffe03f */
[----:B------:R-:W-:Y:S02]  /*0d30*/  UIADD3 UR9, UR17, 0x28, URZ ;  /* 0x0000002811097890 */ /* 0x000fe4000fffe03f */
[----:B------:R-:W-:-:S02]  /*0d40*/  UIADD3.X UR29, URZ, UR27, URZ, UP0, !UPT ;  /* 0x0000001b3f1d7290 */ /* 0x000fc400087fe43f */
[----:B------:R-:W-:Y:S01]  /*0d50*/  @P0 IMAD.MOV.U32 R0, RZ, RZ, 0x2100 ;  /* 0x00002100ff000424 */ /* 0x000fe200078e00ff */
[----:B------:R-:W-:Y:S02]  /*0d60*/  UIADD3 UR21, UR17, 0x28, URZ ;  /* 0x0000002811157890 */ /* 0x000fe4000fffe03f */
[----:B------:R-:W-:Y:S01]  /*0d70*/  UIMAD.WIDE UR24, UR11, 0x4, UR22 ;  /* 0x000000040b1878a5 */ /* 0x000fe2000f8e0216 */
[----:B------:R2:W-:Y:S01]  /*0d80*/  @P0 SYNCS.ARRIVE.TRANS64 RZ, [UR17+0x28], R0 ;  /* 0x00002800ffff09a7 */ /* 0x0005e20008000011 */
[----:B------:R-:W-:Y:S02]  /*0d90*/  UPRMT UR20, UR5, 0x654, UR10 ;  /* 0x0000065405147896 */ /* 0x000fe4000800000a */
[----:B------:R-:W-:Y:S01]  /*0da0*/  USHF.L.U32 UR15, UR14, 0x1f, URZ ;  /* 0x0000001f0e0f7899 */ /* 0x000fe2000800063f */
[----:B------:R-:W-:Y:S01]  /*0db0*/  UMOV UR10, URZ ;  /* 0x0000003f000a7c82 */ /* 0x000fe20008000000 */
[----:B------:R-:W-:Y:S01]  /*0dc0*/  UMOV UR16, 0x10 ;  /* 0x0000001000107882 */ /* 0x000fe20000000000 */
[----:B------:R3:W-:Y:S03]  /*0dd0*/  UTMALDG.4D [UR8], [UR28], desc[URZ] ;  /* 0x00003f081c0075b4 */ /* 0x0007e60008019000 */
[----:B--2---:R-:W-:Y:S01]  /*0de0*/  IMAD.U32 R0, RZ, RZ, UR15 ;  /* 0x0000000fff007e24 */ /* 0x004fe2000f8e00ff */
[----:B------:R3:W-:Y:S03]  /*0df0*/  UBLKCP.S.G [UR20], [UR24], UR16 ;  /* 0x00000014180073ba */ /* 0x0007e60008000210 */
[----:B------:R-:W2:Y:S02]  /*0e00*/  SYNCS.PHASECHK.TRANS64.TRYWAIT P0, [UR17+0x10], R0 ;  /* 0x00001000ff0075a7 */ /* 0x000ea40008000151 */
[----:B--23--:R-:W-:Y:S05]  /*0e10*/  @!P0 BRA `(.L_x_8) ;  /* 0x0000003800c48947 */ /* 0x00cfea0003800000 */
.L_x_30:
[----:B------:R-:W-:Y:S01]  /*0e20*/  ELECT P0, URZ, PT ;  /* 0x00000000003f782f */ /* 0x000fe20003800000 */
[----:B------:R-:W-:Y:S02]  /*0e30*/  UIADD3 UR11, UR17, 0x80, URZ ;  /* 0x00000080110b7890 */ /* 0x000fe4000fffe03f */
[----:B------:R-:W-:Y:S02]  /*0e40*/  UIADD3 UR10, UP0, UR26, 0x70, URZ ;  /* 0x000000701a0a7890 */ /* 0x000fe4000ff1e03f */
[----:B------:R-:W-:Y:S02]  /*0e50*/  UPRMT UR24, UR5, 0x654, UR11 ;  /* 0x0000065405187896 */ /* 0x000fe4000800000b */
[----:B------:R-:W-:Y:S02]  /*0e60*/  UIADD3 UR16, UR17, 0x800, URZ ;  /* 0x0000080011107890 */ /* 0x000fe4000fffe03f */
[----:B------:R-:W-:Y:S02]  /*0e70*/  UIADD3.X UR11, URZ, UR27, URZ, UP0, !UPT ;  /* 0x0000001b3f0b7290 */ /* 0x000fe400087fe43f */
[----:B------:R-:W-:-:S02]  /*0e80*/  UIMAD.WIDE UR8, UR19, 0x4, UR30 ;  /* 0x00000004130878a5 */ /* 0x000fc4000f8e021e */
[----:B------:R-:W-:Y:S01]  /*0e90*/  @P0 IMAD.MOV.U32 R0, RZ, RZ, 0x2100 ;  /* 0x00002100ff000424 */ /* 0x000fe200078e00ff */
[----:B------:R-:W-:Y:S01]  /*0ea0*/  USHF.L.U32 UR28, UR14, 0x1f, URZ ;  /* 0x0000001f0e1c7899 */ /* 0x000fe2000800063f */
[----:B------:R-:W-:Y:S02]  /*0eb0*/  UMOV UR18, URZ ;  /* 0x0000003f00127c82 */ /* 0x000fe40008000000 */
[----:B------:R2:W-:Y:S01]  /*0ec0*/  @P0 SYNCS.ARRIVE.TRANS64 RZ, [UR17], R0 ;  /* 0x00000000ffff09a7 */ /* 0x0005e20008000011 */
[----:B------:R-:W-:Y:S01]  /*0ed0*/  UMOV UR20, UR12 ;  /* 0x0000000c00147c82 */ /* 0x000fe20008000000 */
[----:B------:R-:W-:Y:S01]  /*0ee0*/  UMOV UR21, UR13 ;  /* 0x0000000d00157c82 */ /* 0x000fe20008000000 */
[----:B------:R-:W-:Y:S01]  /*0ef0*/  UMOV UR15, 0x10 ;  /* 0x00000010000f7882 */ /* 0x000fe20000000000 */
[----:B------:R-:W-:Y:S01]  /*0f00*/  UMOV UR25, UR17 ;  /* 0x0000001100197c82 */ /* 0x000fe20008000000 */
[----:B------:R3:W-:Y:S01]  /*0f10*/  UTMALDG.4D [UR16], [UR10], desc[URZ] ;  /* 0x00003f100a0075b4 */ /* 0x0007e20008019000 */
[----:B------:R-:W-:Y:S01]  /*0f20*/  UIADD3 UR6, UR6, 0x2, URZ ;  /* 0x0000000206067890 */ /* 0x000fe2000fffe03f */
[----:B--2---:R-:W-:-:S05]  /*0f30*/  IMAD.U32 R0, RZ, RZ, UR28 ;  /* 0x0000001cff007e24 */ /* 0x004fca000f8e00ff */
[----:B------:R-:W-:Y:S01]  /*0f40*/  ISETP.NE.AND P1, PT, RZ, UR6, PT ;  /* 0x00000006ff007c0c */ /* 0x000fe2000bf25270 */
[----:B------:R3:W-:Y:S01]  /*0f50*/  UBLKCP.S.G [UR24], [UR8], UR15 ;  /* 0x00000018080073ba */ /* 0x0007e2000800020f */
[----:B------:R-:W2:Y:S02]  /*0f60*/  SYNCS.PHASECHK.TRANS64.TRYWAIT P0, [UR17+0x30], R0 ;  /* 0x00003000ff0075a7 */ /* 0x000ea40008000151 */
[----:B--23--:R-:W-:Y:S09]  /*0f70*/  @!P0 BRA `(.L_x_9) ;  /* 0x0000003800908947 */ /* 0x00cff20003800000 */
.L_x_32:
[----:B------:R-:W-:Y:S01]  /*0f80*/  ELECT P0, URZ, PT ;  /* 0x00000000003f782f */ /* 0x000fe20003800000 */
[----:B------:R-:W-:Y:S02]  /*0f90*/  UIADD3 UR24, UP0, UR26, 0x1f0, URZ ;  /* 0x000001f01a187890 */ /* 0x000fe4000ff1e03f */
[----:B------:R-:W-:Y:S02]  /*0fa0*/  UIADD3 UR10, UR17, 0x280, URZ ;  /* 0x00000280110a7890 */ /* 0x000fe4000fffe03f */
[----:B------:R-:W-:Y:S02]  /*0fb0*/  UIADD3 UR8, UR17, 0xc800, URZ ;  /* 0x0000c80011087890 */ /* 0x000fe4000fffe03f */
[----:B------:R-:W-:Y:S02]  /*0fc0*/  UIADD3 UR9, UR17, 0x20, URZ ;  /* 0x0000002011097890 */ /* 0x000fe4000fffe03f */
[----:B------:R-:W-:Y:S02]  /*0fd0*/  UIADD3.X UR25, URZ, UR27, URZ, UP0, !UPT ;  /* 0x0000001b3f197290 */ /* 0x000fe400087fe43f */
[----:B------:R-:W-:-:S02]  /*0fe0*/  UIMAD.WIDE UR20, UR19, 0x4, UR22 ;  /* 0x00000004131478a5 */ /* 0x000fc4000f8e0216 */
[----:B------:R-:W-:Y:S01]  /*0ff0*/  @P0 MOV R0, 0x2100 ;  /* 0x0000210000000802 */ /* 0x000fe20000000f00 */
[----:B------:R-:W-:Y:S02]  /*1000*/  UIADD3 UR29, UR17, 0x20, URZ ;  /* 0x00000020111d7890 */ /* 0x000fe4000fffe03f */
[----:B------:R-:W-:Y:S01]  /*1010*/  UPRMT UR28, UR5, 0x654, UR10 ;  /* 0x00000654051c7896 */ /* 0x000fe2000800000a */
[----:B------:R2:W-:Y:S01]  /*1020*/  @P0 SYNCS.ARRIVE.TRANS64 RZ, [UR17+0x20], R0 ;  /* 0x00002000ffff09a7 */ /* 0x0005e20008000011 */
[----:B------:R-:W-:Y:S01]  /*1030*/  UMOV UR11, UR19 ;  /* 0x00000013000b7c82 */ /* 0x000fe20008000000 */
[----:B------:R-:W-:Y:S01]  /*1040*/  UMOV UR10, URZ ;  /* 0x0000003f000a7c82 */ /* 0x000fe20008000000 */
[----:B------:R-:W-:Y:S01]  /*1050*/  UMOV UR15, 0x10 ;  /* 0x00000010000f7882 */ /* 0x000fe20000000000 */
[----:B------:R2:W-:Y:S01]  /*1060*/  UTMALDG.4D [UR8], [UR24], desc[URZ] ;  /* 0x00003f08180075b4 */ /* 0x0005e20008019000 */
[----:B------:R-:W-:-:S03]  /*1070*/  UIADD3 UR19, UR19, 0x80, URZ ;  /* 0x0000008013137890 */ /* 0x000fc6000fffe03f */
[----:B------:R2:W-:Y:S02]  /*1080*/  UBLKCP.S.G [UR28], [UR20], UR15 ;  /* 0x0000001c140073ba */ /* 0x0005e4000800020f */
[----:B--2---:R-:W-:Y:S07]  /*1090*/  @P1 BRA `(.L_x_10) ;  /* 0xfffffff800b41947 */ /* 0x004fee000383ffff */
[----:B------:R-:W-:-:S12]  /*10a0*/  UIADD3 UR11, UR19, -0x40, URZ ;  /* 0xffffffc0130b7890 */ /* 0x000fd8000fffe03f */
.L_x_5:
[----:B------:R-:W-:-:S04]  /*10b0*/  ULOP3.LUT UR7, UR7, 0x1, URZ, 0xc0, !UPT ;  /* 0x0000000107077892 */ /* 0x000fc8000f8ec03f */
[----:B------:R-:W-:-:S06]  /*10c0*/  UISETP.NE.U32.AND UP0, UPT, UR7, 0x1, UPT ;  /* 0x000000010700788c */ /* 0x000fcc000bf05070 */
[----:B------:R-:W-:-:S13]  /*10d0*/  PLOP3.LUT P0, PT, PT, PT, UP0, 0x80, 0x0 ;  /* 0x000000000000781c */ /* 0x000fda0003f0f008 */
[----:B------:R-:W-:Y:S05]  /*10e0*/  @P0 BRA `(.L_x_2) ;  /* 0x0000000000a00947 */ /* 0x000fea0003800000 */
[----:B------:R-:W-:-:S06]  /*10f0*/  USHF.L.U32 UR6, UR14, 0x1f, URZ ;  /* 0x0000001f0e067899 */ /* 0x000fcc000800063f */
[----:B------:R-:W-:-:S04]  /*1100*/  IMAD.U32 R0, RZ, RZ, UR6 ;  /* 0x00000006ff007e24 */ /* 0x000fc8000f8e00ff */
[----:B------:R-:W2:Y:S02]  /*1110*/  SYNCS.PHASECHK.TRANS64.TRYWAIT P0, [UR17+0x18], R0 ;  /* 0x00001800ff0075a7 */ /* 0x000ea40008000151 */
[----:B--2---:R-:W-:Y:S05]  /*1120*/  @!P0 BRA `(.L_x_11) ;  /* 0x0000003800448947 */ /* 0x004fea0003800000 */
.L_x_34:
[----:B------:R-:W-:Y:S01]  /*1130*/  ELECT P0, URZ, PT ;  /* 0x00000000003f782f */ /* 0x000fe20003800000 */
[----:B------:R-:W-:Y:S01]  /*1140*/  ULDC.64 UR18, c[0x0][0x198] ;  /* 0x0000660000127ab9 */ /* 0x000fe20000000a00 */
[----:B------:R-:W-:Y:S02]  /*1150*/  UIADD3 UR7, UR17, 0x180, URZ ;  /* 0x0000018011077890 */ /* 0x000fe4000fffe03f */
[----:B------:R-:W-:Y:S02]  /*1160*/  UIADD3 UR18, UP0, UR18, 0x70, URZ ;  /* 0x0000007012127890 */ /* 0x000fe4000ff1e03f */
[----:B------:R-:W-:Y:S02]  /*1170*/  UIADD3 UR8, UR17, 0x2800, URZ ;  /* 0x0000280011087890 */ /* 0x000fe4000fffe03f */
[----:B------:R-:W-:Y:S02]  /*1180*/  UIADD3 UR9, UR17, 0x8, URZ ;  /* 0x0000000811097890 */ /* 0x000fe4000fffe03f */
[----:B------:R-:W-:-:S02]  /*1190*/  UIADD3.X UR19, URZ, UR19, URZ, UP0, !UPT ;  /* 0x000000133f137290 */ /* 0x000fc400087fe43f */
[----:B------:R-:W-:Y:S01]  /*11a0*/  UIMAD.WIDE UR30, UR11, 0x4, UR30 ;  /* 0x000000040b1e78a5 */ /* 0x000fe2000f8e021e */
[----:B------:R-:W-:Y:S01]  /*11b0*/  @P0 IMAD.MOV.U32 R0, RZ, RZ, 0x2100 ;  /* 0x00002100ff000424 */ /* 0x000fe200078e00ff */
[----:B------:R-:W-:Y:S02]  /*11c0*/  UIADD3 UR15, UR17, 0x8, URZ ;  /* 0x00000008110f7890 */ /* 0x000fe4000fffe03f */
[----:B------:R-:W-:Y:S01]  /*11d0*/  UPRMT UR14, UR5, 0x654, UR7 ;  /* 0x00000654050e7896 */ /* 0x000fe20008000007 */
[----:B------:R2:W-:Y:S01]  /*11e0*/  @P0 SYNCS.ARRIVE.TRANS64 RZ, [UR17+0x8], R0 ;  /* 0x00000800ffff09a7 */ /* 0x0005e20008000011 */
[----:B------:R-:W-:Y:S01]  /*11f0*/  UMOV UR10, URZ ;  /* 0x0000003f000a7c82 */ /* 0x000fe20008000000 */
[----:B------:R-:W-:Y:S01]  /*1200*/  UMOV UR7, 0x10 ;  /* 0x0000001000077882 */ /* 0x000fe20000000000 */
[----:B------:R3:W-:Y:S01]  /*1210*/  UTMALDG.4D [UR8], [UR18], desc[URZ] ;  /* 0x00003f08120075b4 */ /* 0x0007e20008019000 */
[----:B--2---:R-:W-:-:S04]  /*1220*/  IMAD.U32 R0, RZ, RZ, UR6 ;  /* 0x00000006ff007e24 */ /* 0x004fc8000f8e00ff */
[----:B------:R3:W-:Y:S01]  /*1230*/  UBLKCP.S.G [UR14], [UR30], UR7 ;  /* 0x0000000e1e0073ba */ /* 0x0007e20008000207 */
[----:B------:R-:W2:Y:S02]  /*1240*/  SYNCS.PHASECHK.TRANS64.TRYWAIT P0, [UR17+0x38], R0 ;  /* 0x00003800ff0075a7 */ /* 0x000ea40008000151 */
[----:B--23--:R-:W-:Y:S05]  /*1250*/  @!P0 BRA `(.L_x_12) ;  /* 0x0000003800188947 */ /* 0x00cfea0003800000 */
.L_x_36:
        /* <DEDUP_REMOVED lines=14> */
[----:B------:R2:W-:Y:S05]  /*1340*/  UTMALDG.4D [UR8], [UR14], desc[URZ] ;  /* 0x00003f080e0075b4 */ /* 0x0005ea0008019000 */
[----:B------:R2:W-:Y:S02]  /*1350*/  UBLKCP.S.G [UR6], [UR22], UR5 ;  /* 0x00000006160073ba */ /* 0x0005e40008000205 */
[----:B--2---:R-:W-:Y:S01]  /*1360*/  NOP ;  /* 0x0000000000007918 */ /* 0x004fe20000000000 */
.L_x_2:
[----:B------:R-:W-:-:S06]  /*1370*/  UISETP.NE.AND UP0, UPT, UR4, 0x1, UPT ;  /* 0x000000010400788c */ /* 0x000fcc000bf05270 */
[----:B------:R-:W-:-:S13]  /*1380*/  PLOP3.LUT P0, PT, PT, PT, UP0, 0x80, 0x0 ;  /* 0x000000000000781c */ /* 0x000fda0003f0f008 */
[----:B------:R-:W-:Y:S05]  /*1390*/  @P0 EXIT ;  /* 0x000000000000094d */ /* 0x000fea0003800000 */
[----:B------:R-:W-:Y:S01]  /*13a0*/  ULDC UR7, c[0x0][0x210] ;  /* 0x0000840000077ab9 */ /* 0x000fe20000000800 */
[----:B------:R-:W2:Y:S01]  /*13b0*/  S2UR UR8, SR_CTAID.Z ;  /* 0x00000000000879c3 */ /* 0x000ea20000002700 */
[----:B------:R-:W-:Y:S02]  /*13c0*/  UIADD3 UR5, -UR7, URZ, URZ ;  /* 0x0000003f07057290 */ /* 0x000fe4000fffe13f */
[----:B------:R-:W-:Y:S02]  /*13d0*/  UIADD3 UR4, UR7, -0x1, URZ ;  /* 0xffffffff07047890 */ /* 0x000fe4000fffe03f */
[----:B------:R-:W-:Y:S02]  /*13e0*/  USHF.R.S32.HI UR6, URZ, 0x1f, UR5 ;  /* 0x0000001f3f067899 */ /* 0x000fe40008011405 */
[----:B------:R-:W-:Y:S01]  /*13f0*/  USHF.R.S32.HI UR5, URZ, 0x1f, UR4 ;  /* 0x0000001f3f057899 */ /* 0x000fe20008011404 */
[----:B------:R-:W3:Y:S01]  /*1400*/  S2UR UR12, SR_CTAID.Y ;  /* 0x00000000000c79c3 */ /* 0x000ee20000002600 */
[----:B------:R-:W-:-:S02]  /*1410*/  ULEA.HI UR6, UR6, -UR7, URZ, 0x6 ;  /* 0x8000000706067291 */ /* 0x000fc4000f8f303f */
[----:B------:R-:W-:Y:S02]  /*1420*/  ULEA.HI UR5, UR5, UR4, URZ, 0x6 ;  /* 0x0000000405057291 */ /* 0x000fe4000f8f303f */
[----:B------:R-:W-:Y:S02]  /*1430*/  UISETP.GT.AND UP0, UPT, UR7, URZ, UPT ;  /* 0x0000003f0700728c */ /* 0x000fe4000bf04270 */
[----:B------:R-:W-:Y:S02]  /*1440*/  USHF.R.S32.HI UR4, URZ, 0x6, UR6 ;  /* 0x000000063f047899 */ /* 0x000fe40008011406 */
[----:B------:R-:W-:Y:S02]  /*1450*/  ULEA.HI.SX32 UR10, UR5, 0x1, 0x1a ;  /* 0x00000001050a7891 */ /* 0x000fe4000f8fd23f */
[----:B------:R-:W-:Y:S01]  /*1460*/  UIADD3 UR9, -UR4, URZ, URZ ;  /* 0x0000003f04097290 */ /* 0x000fe2000fffe13f */
[----:B------:R-:W-:Y:S02]  /*1470*/  ULDC.64 UR6, c[0x0][0x5f0] ;  /* 0x00017c0000067ab9 */ /* 0x000fe40000000a00 */
[----:B--2---:R-:W-:-:S04]  /*1480*/  UIMAD.WIDE.U32 UR4, UR8, UR6, URZ ;  /* 0x00000006080472a5 */ /* 0x004fc8000f8e003f */
[----:B------:R-:W-:Y:S02]  /*1490*/  @!UP0 UMOV UR10, UR9 ;  /* 0x00000009000a8c82 */ /* 0x000fe40008000000 */
[----:B------:R-:W-:Y:S02]  /*14a0*/  UISETP.GE.AND UP0, UPT, UR10, 0x1, UPT ;  /* 0x000000010a00788c */ /* 0x000fe4000bf06270 */
[----:B------:R-:W-:-:S03]  /*14b0*/  UIMAD UR5, UR8, UR7, UR5 ;  /* 0x00000007080572a4 */ /* 0x000fc6000f8e0205 */
[----:B------:R-:W-:Y:S01]  /*14c0*/  ULDC.64 UR8, c[0x0][0x5e8] ;  /* 0x00017a0000087ab9 */ /* 0x000fe20000000a00 */
[----:B------:R-:W-:Y:S01]  /*14d0*/  PLOP3.LUT P0, PT, PT, PT, UP0, 0x80, 0x0 ;  /* 0x000000000000781c */ /* 0x000fe20003f0f008 */
[----:B---3--:R-:W-:-:S04]  /*14e0*/  UIMAD.WIDE.U32 UR6, UR12, UR8, UR4 ;  /* 0x000000080c0672a5 */ /* 0x008fc8000f8e0004 */
[----:B------:R-:W-:-:S08]  /*14f0*/  UIMAD UR12, UR12, UR9, UR7 ;  /* 0x000000090c0c72a4 */ /* 0x000fd0000f8e0207 */
[----:B------:R-:W-:Y:S05]  /*1500*/  @!P0 BRA `(.L_x_13) ;  /* 0x0000003000808947 */ /* 0x000fea0003800000 */
[----:B------:R-:W-:Y:S01]  /*1510*/  UIADD3 UR5, -UR10, URZ, URZ ;  /* 0x0000003f0a057290 */ /* 0x000fe2000fffe13f */
[----:B------:R-:W-:Y:S01]  /*1520*/  UMOV UR4, URZ ;  /* 0x0000003f00047c82 */ /* 0x000fe20008000000 */
[----:B------:R-:W-:-:S10]  /*1530*/  ULDC.64 UR18, c[0x0][0x5d0] ;  /* 0x0001740000127ab9 */ /* 0x000fd40000000a00 */
.L_x_14:
[----:B------:R-:W2:Y:S01]  /*1540*/  S2UR UR9, SR_CgaCtaId ;  /* 0x00000000000979c3 */ /* 0x000ea20000008800 */
[----:B------:R-:W-:-:S07]  /*1550*/  DEPBAR.LE SB0, 0x1 ;  /* 0x000080400000791a */ /* 0x000fce0000000000 */
[----:B------:R-:W-:Y:S08]  /*1560*/  BAR.ARV 0x9, 0xa0 ;  /* 0x0242800000007b1d */ /* 0x000ff00000002000 */
[----:B------:R-:W3:Y:S01]  /*1570*/  S2UR UR13, SR_CgaCtaId ;  /* 0x00000000000d79c3 */ /* 0x000ee20000008800 */
[----:B------:R-:W-:-:S04]  /*1580*/  DEPBAR.LE SB0, 0x0 ;  /* 0x000080000000791a */ /* 0x000fc80000000000 */
[----:B------:R-:W-:Y:S01]  /*1590*/  UIADD3 UR16, UP0, UR4, UR6, URZ ;  /* 0x0000000604107290 */ /* 0x000fe2000ff1e03f */
[----:B------:R-:W-:Y:S01]  /*15a0*/  UMOV UR8, 0x400 ;  /* 0x0000040000087882 */ /* 0x000fe20000000000 */
[----:B------:R-:W-:Y:S02]  /*15b0*/  UMOV UR11, 0x400 ;  /* 0x00000400000b7882 */ /* 0x000fe40000000000 */
[----:B------:R-:W-:Y:S02]  /*15c0*/  ULEA.HI.X.SX32 UR17, UR4, UR12, 0x1, UP0 ;  /* 0x0000000c04117291 */ /* 0x000fe400080f0e3f */
[----:B------:R-:W-:Y:S02]  /*15d0*/  ULEA UR10, UP0, UR16, UR18, 0x2 ;  /* 0x00000012100a7291 */ /* 0x000fe4000f80103f */
[----:B--2---:R-:W-:Y:S01]  /*15e0*/  ULEA UR8, UR9, UR8, 0x18 ;  /* 0x0000000809087291 */ /* 0x004fe2000f8ec03f */
[----:B------:R-:W-:Y:S01]  /*15f0*/  UMOV UR15, 0x200 ;  /* 0x00000200000f7882 */ /* 0x000fe20000000000 */
[----:B------:R-:W-:-:S02]  /*1600*/  UIADD3 UR5, UR5, 0x1, URZ ;  /* 0x0000000105057890 */ /* 0x000fc4000fffe03f */
[----:B------:R-:W-:Y:S01]  /*1610*/  UIADD3 UR4, UR4, 0x1000, URZ ;  /* 0x0000100004047890 */ /* 0x000fe2000fffe03f */
[----:B------:R-:W-:Y:S06]  /*1620*/  BAR.ARV 0xa, 0xa0 ;  /* 0x0282800000007b1d */ /* 0x000fec0000002000 */
[----:B---3--:R-:W-:Y:S02]  /*1630*/  ULEA UR14, UR13, UR11, 0x18 ;  /* 0x0000000b0d0e7291 */ /* 0x008fe4000f8ec03f */
[----:B------:R-:W-:Y:S01]  /*1640*/  BAR.SYNC.DEFER_BLOCKING 0x6, 0xa0 ;  /* 0x0182800000007b1d */ /* 0x000fe20000010000 */
[----:B------:R-:W-:Y:S01]  /*1650*/  ULEA.HI.X UR11, UR16, UR19, UR17, 0x2, UP0 ;  /* 0x00000013100b7291 */ /* 0x000fe200080f1411 */
[----:B------:R-:W-:Y:S01]  /*1660*/  ISETP.NE.AND P0, PT, RZ, UR5, PT ;  /* 0x00000005ff007c0c */ /* 0x000fe2000bf05270 */
[----:B------:R-:W-:-:S02]  /*1670*/  UIADD3 UR13, UR8, 0x20800, URZ ;  /* 0x00020800080d7890 */ /* 0x000fc4000fffe03f */
[----:B------:R-:W-:Y:S02]  /*1680*/  UIADD3 UR8, UP0, UR10, 0x2000, URZ ;  /* 0x000020000a087890 */ /* 0x000fe4000ff1e03f */
[----:B------:R-:W-:Y:S02]  /*1690*/  UIADD3 UR14, UR14, 0x22800, URZ ;  /* 0x000228000e0e7890 */ /* 0x000fe4000fffe03f */
[----:B------:R-:W-:-:S03]  /*16a0*/  UIADD3.X UR9, URZ, UR11, URZ, UP0, !UPT ;  /* 0x0000000b3f097290 */ /* 0x000fc600087fe43f */
[----:B------:R2:W-:Y:S01]  /*16b0*/  UBLKRED.G.S.ADD.F32.RN [UR10], [UR13], UR15 ;  /* 0x0000000a0d0073bb */ /* 0x0005e200080a040f */
[----:B------:R0:W-:Y:S01]  /*16c0*/  UTMACMDFLUSH ;  /* 0x00000000000079b7 */ /* 0x0001e20000000000 */
[----:B------:R-:W-:Y:S06]  /*16d0*/  BAR.SYNC.DEFER_BLOCKING 0x7, 0xa0 ;  /* 0x01c2800000007b1d */ /* 0x000fec0000010000 */
[----:B------:R2:W-:Y:S01]  /*16e0*/  UBLKRED.G.S.ADD.F32.RN [UR8], [UR14], UR15 ;  /* 0x000000080e0073bb */ /* 0x0005e200080a040f */
[----:B------:R0:W-:Y:S01]  /*16f0*/  UTMACMDFLUSH ;  /* 0x00000000000079b7 */ /* 0x0001e20000000000 */
[----:B--2---:R-:W-:Y:S05]  /*1700*/  @P0 BRA `(.L_x_14) ;  /* 0xfffffffc008c0947 */ /* 0x004fea000383ffff */
[----:B------:R-:W-:Y:S05]  /*1710*/  BRA `(.L_x_13) ;  /* 0x0000002c00fc7947 */ /* 0x000fea0003800000 */
.L_x_1:
[----:B------:R-:W-:-:S07]  /*1720*/  VIADD R7, R2, 0xffffff80 ;  /* 0xffffff8002077836 */ /* 0x000fce0000000000 */
.L_x_15:
[----:B------:R-:W-:-:S08]  /*1730*/  NOP ;  /* 0x0000000000007918 */ /* 0x000fd00000000000 */
[----:B------:R-:W1:Y:S02]  /*1740*/  USETMAXREG.TRY_ALLOC.CTAPOOL UP0, 0xf0 ;  /* 0x000000f0000079c8 */ /* 0x000e640008000600 */
[----:B-1----:R-:W-:-:S13]  /*1750*/  PLOP3.LUT P0, PT, PT, PT, UP0, 0x80, 0x0 ;  /* 0x000000000000781c */ /* 0x002fda0003f0f008 */
[----:B------:R-:W-:Y:S05]  /*1760*/  @!P0 BRA `(.L_x_15) ;  /* 0xfffffffc00f08947 */ /* 0x000fea000383ffff */
[C---:B------:R-:W-:Y:S01]  /*1770*/  PRMT R0, R7.reuse, 0x9910, RZ ;  /* 0x0000991007007816 */ /* 0x040fe200000000ff */
[----:B------:R-:W-:Y:S01]  /*1780*/  ULDC UR5, c[0x0][0x210] ;  /* 0x0000840000057ab9 */ /* 0x000fe20000000800 */
[----:B------:R-:W-:Y:S01]  /*1790*/  LOP3.LUT R6, R7, 0xffff, RZ, 0xc0, !PT ;  /* 0x0000ffff07067812 */ /* 0x000fe200078ec0ff */
[----:B------:R-:W-:Y:S01]  /*17a0*/  UIADD3 UR9, -UR5, URZ, URZ ;  /* 0x0000003f05097290 */ /* 0x000fe2000fffe13f */
[----:B------:R-:W-:Y:S01]  /*17b0*/  SHF.R.S32.HI R0, RZ, 0xf, R0 ;  /* 0x0000000fff007819 */ /* 0x000fe20000011400 */
[----:B------:R-:W-:Y:S01]  /*17c0*/  UIADD3 UR8, UR5, -0x1, URZ ;  /* 0xffffffff05087890 */ /* 0x000fe2000fffe03f */
[----:B------:R-:W1:Y:S01]  /*17d0*/  S2UR UR6, SR_CgaCtaId ;  /* 0x00000000000679c3 */ /* 0x000e620000008800 */
[----:B------:R-:W-:Y:S01]  /*17e0*/  USHF.R.S32.HI UR10, URZ, 0x1f, UR9 ;  /* 0x0000001f3f0a7899 */ /* 0x000fe20008011409 */
[----:B------:R-:W-:Y:S01]  /*17f0*/  LOP3.LUT R0, R0, 0xffff, RZ, 0xc0, !PT ;  /* 0x0000ffff00007812 */ /* 0x000fe200078ec0ff */
[----:B------:R-:W-:Y:S01]  /*1800*/  USHF.R.S32.HI UR9, URZ, 0x1f, UR8 ;  /* 0x0000001f3f097899 */ /* 0x000fe20008011408 */
[----:B------:R-:W-:Y:S01]  /*1810*/  IMAD.MOV.U32 R12, RZ, RZ, 0x20 ;  /* 0x00000020ff0c7424 */ /* 0x000fe200078e00ff */
[----:B------:R-:W-:Y:S01]  /*1820*/  ULEA.HI UR10, UR10, -UR5, URZ, 0x6 ;  /* 0x800000050a0a7291 */ /* 0x000fe2000f8f303f */
[----:B------:R-:W-:Y:S01]  /*1830*/  LEA.HI R8, R0, R7, RZ, 0x17 ;  /* 0x0000000700087211 */ /* 0x000fe200078fb8ff */
[----:B------:R-:W-:-:S02]  /*1840*/  UISETP.GT.AND UP0, UPT, UR5, URZ, UPT ;  /* 0x0000003f0500728c */ /* 0x000fc4000bf04270 */
[----:B------:R-:W-:Y:S01]  /*1850*/  ULEA.HI UR9, UR9, UR8, URZ, 0x6 ;  /* 0x0000000809097291 */ /* 0x000fe2000f8f303f */
[----:B------:R-:W-:Y:S01]  /*1860*/  PRMT R0, R8, 0x9910, RZ ;  /* 0x0000991008007816 */ /* 0x000fe200000000ff */
[----:B------:R-:W-:Y:S02]  /*1870*/  USHF.R.S32.HI UR10, URZ, 0x6, UR10 ;  /* 0x000000063f0a7899 */ /* 0x000fe4000801140a */
[----:B------:R-:W-:Y:S01]  /*1880*/  ULEA.HI.SX32 UR9, UR9, 0x1, 0x1a ;  /* 0x0000000109097891 */ /* 0x000fe2000f8fd23f */
[----:B------:R-:W-:Y:S01]  /*1890*/  SHF.R.S32.HI R0, RZ, 0x7, R0 ;  /* 0x00000007ff007819 */ /* 0x000fe20000011400 */
[----:B------:R-:W-:Y:S01]  /*18a0*/  UIADD3 UR10, -UR10, URZ, URZ ;  /* 0x0000003f0a0a7290 */ /* 0x000fe2000fffe13f */
[----:B------:R-:W-:Y:S02]  /*18b0*/  UMOV UR7, 0x400 ;  /* 0x0000040000077882 */ /* 0x000fe40000000000 */
[----:B------:R-:W-:-:S04]  /*18c0*/  PRMT R9, R0, 0x9910, RZ ;  /* 0x0000991000097816 */ /* 0x000fc800000000ff */
[----:B------:R-:W-:Y:S01]  /*18d0*/  @!UP0 UMOV UR9, UR10 ;  /* 0x0000000a00098c82 */ /* 0x000fe20008000000 */
[----:B------:R-:W-:Y:S01]  /*18e0*/  IMAD.SHL.U32 R0, R9, 0x80, RZ ;  /* 0x0000008009007824 */ /* 0x000fe200078e00ff */
[----:B------:R-:W-:Y:S02]  /*18f0*/  UISETP.GE.AND UP0, UPT, UR9, 0x1, UPT ;  /* 0x000000010900788c */ /* 0x000fe4000bf06270 */
[----:B-1----:R-:W-:Y:S02]  /*1900*/  ULEA UR7, UR6, UR7, 0x18 ;  /* 0x0000000706077291 */ /* 0x002fe4000f8ec03f */
[----:B------:R-:W-:Y:S01]  /*1910*/  ISETP.NE.AND P0, PT, R7, R0, PT ;  /* 0x000000000700720c */ /* 0x000fe20003f05270 */
[----:B------:R-:W-:Y:S01]  /*1920*/  VIADD R0, R9, 0xffffffff ;  /* 0xffffffff09007836 */ /* 0x000fe20000000000 */
[----:B------:R-:W-:Y:S02]  /*1930*/  PLOP3.LUT P2, PT, PT, PT, UP0, 0x80, 0x0 ;  /* 0x000000000000781c */ /* 0x000fe40003f4f008 */
[----:B------:R-:W-:-:S02]  /*1940*/  ISETP.LT.U32.AND P0, PT, R2, 0x80, P0 ;  /* 0x000000800200780c */ /* 0x000fc40000701070 */
[----:B------:R-:W-:-:S04]  /*1950*/  LEA.HI R2, R6, R7, RZ, 0x14 ;  /* 0x0000000706027211 */ /* 0x000fc800078fa0ff */
[C---:B------:R-:W-:Y:S02]  /*1960*/  LOP3.LUT R4, R2.reuse, 0xffff, RZ, 0xc0, !PT ;  /* 0x0000ffff02047812 */ /* 0x040fe400078ec0ff */
[----:B------:R-:W-:Y:S02]  /*1970*/  LOP3.LUT R2, R2, 0xfff0, RZ, 0xc0, !PT ;  /* 0x0000fff002027812 */ /* 0x000fe400078ec0ff */
[----:B------:R-:W-:-:S03]  /*1980*/  SHF.R.U32.HI R3, RZ, 0x4, R4 ;  /* 0x00000004ff037819 */ /* 0x000fc60000011604 */
[----:B------:R-:W-:Y:S01]  /*1990*/  IMAD.MOV R2, RZ, RZ, -R2 ;  /* 0x000000ffff027224 */ /* 0x000fe200078e0a02 */
[----:B------:R-:W-:Y:S01]  /*19a0*/  LEA.HI R4, R4, R3, RZ, 0x11 ;  /* 0x0000000304047211 */ /* 0x000fe200078f88ff */
[----:B------:R-:W-:-:S03]  /*19b0*/  @!P0 IMAD.MOV R0, RZ, RZ, R9 ;  /* 0x000000ffff008224 */ /* 0x000fc600078e0209 */
[----:B------:R-:W-:Y:S02]  /*19c0*/  LOP3.LUT R5, R4, 0xfe, RZ, 0xc0, !PT ;  /* 0x000000fe04057812 */ /* 0x000fe400078ec0ff */
[----:B------:R-:W-:Y:S01]  /*19d0*/  PRMT R2, R2, 0x7710, RZ ;  /* 0x0000771002027816 */ /* 0x000fe200000000ff */
[----:B------:R1:W2:Y:S01]  /*19e0*/  SHFL.IDX PT, R10, R0, RZ, 0x1f ;  /* 0x00001fff000a7589 */ /* 0x0002a200000e0000 */
[----:B------:R-:W-:Y:S02]  /*19f0*/  LEA.HI R4, R6, R7, RZ, 0x15 ;  /* 0x0000000706047211 */ /* 0x000fe400078fa8ff */
[----:B------:R-:W-:Y:S02]  /*1a00*/  IADD3 R5, RZ, -R5, RZ ;  /* 0x80000005ff057210 */ /* 0x000fe40007ffe0ff */
[----:B------:R-:W-:Y:S02]  /*1a10*/  PRMT R4, R4, 0x9910, RZ ;  /* 0x0000991004047816 */ /* 0x000fe400000000ff */
[----:B------:R-:W-:Y:S01]  /*1a20*/  PRMT R6, R5, 0x7710, RZ ;  /* 0x0000771005067816 */ /* 0x000fe200000000ff */
[----:B-1----:R-:W-:Y:S01]  /*1a30*/  IMAD.IADD R0, R7, 0x1, R2 ;  /* 0x0000000107007824 */ /* 0x002fe200078e0202 */
[----:B------:R-:W-:-:S03]  /*1a40*/  SHF.R.S32.HI R4, RZ, 0x5, R4 ;  /* 0x00000005ff047819 */ /* 0x000fc60000011404 */
[----:B------:R-:W-:Y:S01]  /*1a50*/  IMAD.IADD R3, R3, 0x1, R6 ;  /* 0x0000000103037824 */ /* 0x000fe200078e0206 */
[----:B------:R-:W-:Y:S02]  /*1a60*/  PRMT R5, R0, 0x8880, RZ ;  /* 0x0000888000057816 */ /* 0x000fe400000000ff */
[----:B------:R-:W-:Y:S02]  /*1a70*/  LOP3.LUT R2, R4, 0xffff, RZ, 0xc0, !PT ;  /* 0x0000ffff04027812 */ /* 0x000fe400078ec0ff */
[----:B------:R-:W-:Y:S02]  /*1a80*/  PRMT R5, R5, 0x7710, RZ ;  /* 0x0000771005057816 */ /* 0x000fe400000000ff */
[----:B------:R-:W-:Y:S02]  /*1a90*/  SHF.R.U32.HI R2, RZ, 0xd, R2 ;  /* 0x0000000dff027819 */ /* 0x000fe40000011602 */
[----:B------:R-:W-:Y:S02]  /*1aa0*/  SHF.R.U32.HI R6, RZ, 0xc, R5 ;  /* 0x0000000cff067819 */ /* 0x000fe40000011605 */
[----:B------:R-:W-:-:S02]  /*1ab0*/  LOP3.LUT R5, R2, 0x3, RZ, 0xc0, !PT ;  /* 0x0000000302057812 */ /* 0x000fc400078ec0ff */
[----:B------:R-:W-:Y:S02]  /*1ac0*/  LOP3.LUT R11, R6, 0x7, RZ, 0xc0, !PT ;  /* 0x00000007060b7812 */ /* 0x000fe400078ec0ff */
[----:B--2---:R-:W-:Y:S01]  /*1ad0*/  R2UR UR17, R10 ;  /* 0x000000000a1172ca */ /* 0x004fe200000e0000 */
[----:B------:R-:W-:Y:S01]  /*1ae0*/  IMAD.IADD R5, R4, 0x1, R5 ;  /* 0x0000000104057824 */ /* 0x000fe200078e0205 */
[----:B------:R-:W-:Y:S01]  /*1af0*/  PRMT R6, R3, 0x8880, RZ ;  /* 0x0000888003067816 */ /* 0x000fe200000000ff */
[C---:B------:R-:W-:Y:S01]  /*1b00*/  IMAD.IADD R11, R0.reuse, 0x1, R11 ;  /* 0x00000001000b7824 */ /* 0x040fe200078e020b */
[----:B------:R-:W-:Y:S02]  /*1b10*/  PRMT R2, R0, 0x9910, RZ ;  /* 0x0000991000027816 */ /* 0x000fe400000000ff */
[----:B------:R-:W-:Y:S02]  /*1b20*/  LOP3.LUT R5, R5, 0xfc, RZ, 0xc0, !PT ;  /* 0x000000fc05057812 */ /* 0x000fe400078ec0ff */
[----:B------:R-:W-:-:S03]  /*1b30*/  LOP3.LUT R11, R11, 0xf8, RZ, 0xc0, !PT ;  /* 0x000000f80b0b7812 */ /* 0x000fc600078ec0ff */
[----:B------:R-:W-:Y:S02]  /*1b40*/  IMAD.MOV R5, RZ, RZ, -R5 ;  /* 0x000000ffff057224 */ /* 0x000fe400078e0a05 */
[----:B------:R-:W-:Y:S01]  /*1b50*/  IMAD.MOV R11, RZ, RZ, -R11 ;  /* 0x000000ffff0b7224 */ /* 0x000fe200078e0a0b */
[----:B------:R-:W-:Y:S02]  /*1b60*/  USHF.L.U32 UR5, UR17, 0x7, URZ ;  /* 0x0000000711057899 */ /* 0x000fe4000800063f */
[----:B------:R-:W-:Y:S02]  /*1b70*/  PRMT R5, R5, 0x7710, RZ ;  /* 0x0000771005057816 */ /* 0x000fe400000000ff */
[----:B------:R-:W-:Y:S01]  /*1b80*/  PRMT R11, R11, 0x7710, RZ ;  /* 0x000077100b0b7816 */ /* 0x000fe200000000ff */
[----:B------:R-:W-:Y:S02]  /*1b90*/  USHF.R.S32.HI UR16, URZ, 0x7, UR5 ;  /* 0x000000073f107899 */ /* 0x000fe40008011405 */
[----:B------:R-:W-:-:S02]  /*1ba0*/  IMAD.IADD R3, R4, 0x1, R5 ;  /* 0x0000000104037824 */ /* 0x000fc400078e0205 */
[----:B------:R-:W-:Y:S01]  /*1bb0*/  IMAD.IADD R5, R0, 0x1, R11 ;  /* 0x0000000100057824 */ /* 0x000fe200078e020b */
[----:B------:R-:W-:Y:S02]  /*1bc0*/  ULEA.HI UR5, UR5, UR16, URZ, 0x1 ;  /* 0x0000001005057291 */ /* 0x000fe4000f8f083f */
[----:B------:R-:W-:Y:S01]  /*1bd0*/  PRMT R10, R3, 0x8880, RZ ;  /* 0x00008880030a7816 */ /* 0x000fe200000000ff */
[----:B------:R-:W-:Y:S01]  /*1be0*/  IMAD.SHL.U32 R3, R6, 0x8, RZ ;  /* 0x0000000806037824 */ /* 0x000fe200078e00ff */
[----:B------:R-:W-:Y:S01]  /*1bf0*/  PRMT R11, R5, 0x8880, RZ ;  /* 0x00008880050b7816 */ /* 0x000fe200000000ff */
[----:B------:R-:W-:Y:S01]  /*1c00*/  ULOP3.LUT UR5, UR5, 0xfffffffe, URZ, 0xc0, !UPT ;  /* 0xfffffffe05057892 */ /* 0x000fe2000f8ec03f */
[----:B------:R-:W-:Y:S01]  /*1c10*/  MOV R6, R10 ;  /* 0x0000000a00067202 */ /* 0x000fe20000000f00 */
[----:B------:R-:W-:Y:S02]  /*1c20*/  IMAD R5, R2, 0x40, R3 ;  /* 0x0000004002057824 */ /* 0x000fe400078e0203 */
[----:B------:R-:W-:Y:S01]  /*1c30*/  IMAD.MOV.U32 R10, RZ, RZ, R11 ;  /* 0x000000ffff0a7224 */ /* 0x000fe200078e000b */
[----:B------:R-:W-:Y:S01]  /*1c40*/  UIADD3 UR16, UR16, -UR5, URZ ;  /* 0x8000000510107290 */ /* 0x000fe2000fffe03f */
[----:B------:R-:W-:-:S02]  /*1c50*/  IMAD R6, R9, 0x4, R6 ;  /* 0x0000000409067824 */ /* 0x000fc400078e0206 */
[----:B------:R-:W-:Y:S02]  /*1c60*/  IMAD R10, R10, 0x40, R3 ;  /* 0x000000400a0a7824 */ /* 0x000fe400078e0203 */
[----:B------:R-:W-:Y:S01]  /*1c70*/  IMAD.U32 R6, R6, 0x400, R5 ;  /* 0x0000040006067824 */ /* 0x000fe200078e0005 */
[----:B------:R-:W-:Y:S01]  /*1c80*/  PRMT R5, R4, 0x9910, RZ ;  /* 0x0000991004057816 */ /* 0x000fe200000000ff */
[----:B------:R-:W-:Y:S01]  /*1c90*/  IMAD.MOV.U32 R11, RZ, RZ, 0x10 ;  /* 0x00000010ff0b7424 */ /* 0x000fe200078e00ff */
[C---:B------:R-:W-:Y:S02]  /*1ca0*/  LOP3.LUT P0, RZ, R10.reuse, 0x80, RZ, 0xc0, !PT ;  /* 0x000000800aff7812 */ /* 0x040fe4000780c0ff */
[----:B------:R-:W-:Y:S02]  /*1cb0*/  LOP3.LUT P1, RZ, R10, 0x100, RZ, 0xc0, !PT ;  /* 0x000001000aff7812 */ /* 0x000fe4000782c0ff */
[----:B------:R-:W-:Y:S02]  /*1cc0*/  IADD3 R10, R6, UR7, R6 ;  /* 0x00000007060a7c10 */ /* 0x000fe4000fffe006 */
[----:B------:R-:W-:-:S02]  /*1cd0*/  SEL R4, R11, 0xfffffff0, !P0 ;  /* 0xfffffff00b047807 */ /* 0x000fc40004000000 */
[----:B------:R-:W-:Y:S01]  /*1ce0*/  SEL R6, R12, 0xffffffe0, !P1 ;  /* 0xffffffe00c067807 */ /* 0x000fe20004800000 */
[----:B------:R-:W-:Y:S06]  /*1cf0*/  @!P2 BRA `(.L_x_16) ;  /* 0x000000200064a947 */ /* 0x000fec0003800000 */
[----:B------:R-:W-:Y:S01]  /*1d00*/  LOP3.LUT R8, R8, 0xff80, RZ, 0xc0, !PT ;  /* 0x0000ff8008087812 */ /* 0x000fe200078ec0ff */
[----:B------:R-:W1:Y:S01]  /*1d10*/  S2R R18, SR_CTAID.X ;  /* 0x0000000000127919 */ /* 0x000e620000002500 */
[----:B------:R-:W-:Y:S01]  /*1d20*/  ULDC UR5, c[0x0][0x21c] ;  /* 0x0000870000057ab9 */ /* 0x000fe20000000800 */
[----:B------:R-:W-:Y:S02]  /*1d30*/  UIADD3 UR22, UR17, 0x6, URZ ;  /* 0x0000000611167890 */ /* 0x000fe4000fffe03f */
[----:B------:R-:W-:Y:S01]  /*1d40*/  IMAD.MOV R8, RZ, RZ, -R8 ;  /* 0x000000ffff087224 */ /* 0x000fe200078e0a08 */
[----:B------:R-:W-:Y:S02]  /*1d50*/  UIADD3 UR17, UR17, 0x9, URZ ;  /* 0x0000000911117890 */ /* 0x000fe4000fffe03f */
[----:B------:R-:W-:Y:S02]  /*1d60*/  UIADD3 UR18, -UR9, URZ, URZ ;  /* 0x0000003f09127290 */ /* 0x000fe4000fffe13f */
[----:B------:R-:W-:Y:S01]  /*1d70*/  PRMT R8, R8, 0x7710, RZ ;  /* 0x0000771008087816 */ /* 0x000fe200000000ff */
[----:B------:R-:W-:Y:S01]  /*1d80*/  UPLOP3.LUT UP0, UPT, UPT, UPT, UPT, 0x40, 0x0 ;  /* 0x000000000000789c */ /* 0x000fe20003f0e870 */
[----:B------:R-:W-:-:S03]  /*1d90*/  ULDC UR24, c[0x0][0x5fc] ;  /* 0x00017f0000187ab9 */ /* 0x000fc60000000800 */
[----:B------:R-:W-:-:S05]  /*1da0*/  IMAD.IADD R11, R7, 0x1, R8 ;  /* 0x00000001070b7824 */ /* 0x000fca00078e0208 */
[----:B------:R-:W-:-:S04]  /*1db0*/  PRMT R7, R11, 0x8880, RZ ;  /* 0x000088800b077816 */ /* 0x000fc800000000ff */
[----:B------:R-:W-:-:S04]  /*1dc0*/  PRMT R7, R7, 0x7710, RZ ;  /* 0x0000771007077816 */ /* 0x000fc800000000ff */
[----:B------:R-:W-:-:S04]  /*1dd0*/  SHF.R.U32.HI R7, RZ, 0x7, R7 ;  /* 0x00000007ff077819 */ /* 0x000fc80000011607 */
[----:B------:R-:W-:Y:S01]  /*1de0*/  LOP3.LUT R14, R7, 0xff, RZ, 0xc0, !PT ;  /* 0x000000ff070e7812 */ /* 0x000fe200078ec0ff */
[----:B-1----:R-:W-:-:S03]  /*1df0*/  IMAD R13, R18, 0x2, R9 ;  /* 0x00000002120d7824 */ /* 0x002fc600078e0209 */
[----:B------:R-:W-:-:S04]  /*1e00*/  LEA.HI R7, R14, R11, RZ, 0x1a ;  /* 0x0000000b0e077211 */ /* 0x000fc800078fd0ff */
[C---:B------:R-:W-:Y:S02]  /*1e10*/  LOP3.LUT R8, R7.reuse, 0x7c, RZ, 0xc0, !PT ;  /* 0x0000007c07087812 */ /* 0x040fe400078ec0ff */
[----:B------:R-:W-:Y:S02]  /*1e20*/  PRMT R15, R7, 0x8880, RZ ;  /* 0x00008880070f7816 */ /* 0x000fe400000000ff */
[----:B------:R-:W-:Y:S02]  /*1e30*/  IADD3 R8, RZ, -R8, RZ ;  /* 0x80000008ff087210 */ /* 0x000fe40007ffe0ff */
[----:B------:R-:W-:Y:S02]  /*1e40*/  SHF.R.S32.HI R15, RZ, 0x2, R15 ;  /* 0x00000002ff0f7819 */ /* 0x000fe4000001140f */
[----:B------:R-:W-:Y:S02]  /*1e50*/  PRMT R8, R8, 0x7710, RZ ;  /* 0x0000771008087816 */ /* 0x000fe400000000ff */
[----:B------:R-:W-:-:S03]  /*1e60*/  LOP3.LUT R12, R15, 0xffff, RZ, 0xc0, !PT ;  /* 0x0000ffff0f0c7812 */ /* 0x000fc600078ec0ff */
[----:B------:R-:W-:Y:S01]  /*1e70*/  IMAD.IADD R7, R11, 0x1, R8 ;  /* 0x000000010b077824 */ /* 0x000fe200078e0208 */
[----:B------:R-:W-:-:S03]  /*1e80*/  SHF.R.U32.HI R12, RZ, 0x5, R12 ;  /* 0x00000005ff0c7819 */ /* 0x000fc6000001160c */
[----:B------:R-:W-:Y:S01]  /*1e90*/  IMAD.IADD R7, R7, 0x1, R7 ;  /* 0x0000000107077824 */ /* 0x000fe200078e0207 */
[----:B------:R-:W-:-:S03]  /*1ea0*/  LOP3.LUT R12, R12, 0x7, RZ, 0xc0, !PT ;  /* 0x000000070c0c7812 */ /* 0x000fc600078ec0ff */
[----:B------:R-:W-:Y:S02]  /*1eb0*/  IMAD.MOV R8, RZ, RZ, -R7 ;  /* 0x000000ffff087224 */ /* 0x000fe400078e0a07 */
[----:B------:R-:W-:-:S03]  /*1ec0*/  VIADD R7, R10, 0x18800 ;  /* 0x000188000a077836 */ /* 0x000fc60000000000 */
[----:B------:R-:W-:Y:S02]  /*1ed0*/  PRMT R8, R8, 0x7710, RZ ;  /* 0x0000771008087816 */ /* 0x000fe400000000ff */
[----:B------:R-:W-:Y:S02]  /*1ee0*/  SHF.R.U32.HI R16, RZ, 0x3, R7 ;  /* 0x00000003ff107819 */ /* 0x000fe40000011607 */
[----:B------:R-:W-:Y:S02]  /*1ef0*/  LOP3.LUT R8, R8, 0xffff, RZ, 0xc0, !PT ;  /* 0x0000ffff08087812 */ /* 0x000fe400078ec0ff */
[----:B------:R-:W-:Y:S01]  /*1f00*/  LOP3.LUT R7, R7, 0x70, R16, 0x78, !PT ;  /* 0x0000007007077812 */ /* 0x000fe200078e7810 */
[----:B------:R-:W-:Y:S01]  /*1f10*/  IMAD.IADD R16, R15, 0x1, R12 ;  /* 0x000000010f107824 */ /* 0x000fe200078e020c */
[----:B------:R-:W-:Y:S01]  /*1f20*/  PRMT R8, R8, 0x8880, RZ ;  /* 0x0000888008087816 */ /* 0x000fe200000000ff */
[----:B------:R-:W-:-:S03]  /*1f30*/  IMAD.SHL.U32 R12, R13, 0x40, RZ ;  /* 0x000000400d0c7824 */ /* 0x000fc600078e00ff */
[----:B------:R-:W-:Y:S01]  /*1f40*/  LOP3.LUT R16, R16, 0xfff8, RZ, 0xc0, !PT ;  /* 0x0000fff810107812 */ /* 0x000fe200078ec0ff */
[----:B------:R-:W-:Y:S02]  /*1f50*/  IMAD.MOV.U32 R13, RZ, RZ, R8 ;  /* 0x000000ffff0d7224 */ /* 0x000fe400078e0008 */
[----:B------:R-:W-:Y:S01]  /*1f60*/  VIADD R8, R10, 0x10800 ;  /* 0x000108000a087836 */ /* 0x000fe20000000000 */
[----:B------:R-:W-:Y:S02]  /*1f70*/  PRMT R10, R11, 0x9910, RZ ;  /* 0x000099100b0a7816 */ /* 0x000fe400000000ff */
[----:B------:R-:W-:Y:S01]  /*1f80*/  IADD3 R12, R13, UR5, -R12 ;  /* 0x000000050d0c7c10 */ /* 0x000fe2000fffe80c */
[----:B------:R-:W-:Y:S01]  /*1f90*/  ULEA UR5, UR16, UR7, 0xd ;  /* 0x0000000710057291 */ /* 0x000fe2000f8e683f */
[----:B------:R-:W-:Y:S02]  /*1fa0*/  SHF.R.U32.HI R17, RZ, 0x3, R8 ;  /* 0x00000003ff117819 */ /* 0x000fe40000011608 */
[----:B------:R-:W-:Y:S01]  /*1fb0*/  SHF.R.S32.HI R13, RZ, 0x1f, R12 ;  /* 0x0000001fff0d7819 */ /* 0x000fe2000001140c */
[----:B------:R-:W-:Y:S01]  /*1fc0*/  UIADD3 UR6, UR5, 0x10800, URZ ;  /* 0x0001080005067890 */ /* 0x000fe2000fffe03f */
[----:B------:R-:W-:Y:S01]  /*1fd0*/  IADD3 R16, RZ, -R16, RZ ;  /* 0x80000010ff107210 */ /* 0x000fe20007ffe0ff */
[----:B------:R-:W-:Y:S01]  /*1fe0*/  UIADD3 UR5, UR5, 0x18800, URZ ;  /* 0x0001880005057890 */ /* 0x000fe2000fffe03f */
[----:B------:R-:W-:Y:S01]  /*1ff0*/  LEA.HI R13, R13, R12, RZ, 0x3 ;  /* 0x0000000c0d0d7211 */ /* 0x000fe200078f18ff */
[----:B------:R-:W-:Y:S01]  /*2000*/  USHF.R.U32.HI UR6, URZ, 0x4, UR6 ;  /* 0x000000043f067899 */ /* 0x000fe20008011606 */
[----:B------:R-:W-:Y:S01]  /*2010*/  LOP3.LUT R8, R8, 0x70, R17, 0x78, !PT ;  /* 0x0000007008087812 */ /* 0x000fe200078e7811 */
[----:B------:R-:W-:Y:S01]  /*2020*/  IMAD R17, R9, 0x200, R10 ;  /* 0x0000020009117824 */ /* 0x000fe200078e020a */
[----:B------:R-:W-:Y:S01]  /*2030*/  PRMT R16, R16, 0x7710, RZ ;  /* 0x0000771010107816 */ /* 0x000fe200000000ff */
[----:B------:R-:W-:Y:S01]  /*2040*/  USHF.R.U32.HI UR5, URZ, 0x4, UR5 ;  /* 0x000000043f057899 */ /* 0x000fe20008011605 */
[----:B------:R-:W-:Y:S01]  /*2050*/  LEA.HI R11, R14, R11, RZ, 0x1d ;  /* 0x0000000b0e0b7211 */ /* 0x000fe200078fe8ff */
[----:B------:R-:W-:Y:S01]  /*2060*/  ULOP3.LUT UR19, UR6, 0x3fc0, URZ, 0xc0, !UPT ;  /* 0x00003fc006137892 */ /* 0x000fe2000f8ec03f */
[----:B------:R-:W-:Y:S01]  /*2070*/  LOP3.LUT R9, R13, 0xfffffff8, RZ, 0xc0, !PT ;  /* 0xfffffff80d097812 */ /* 0x000fe200078ec0ff */
[----:B------:R-:W-:Y:S01]  /*2080*/  IMAD.IADD R15, R15, 0x1, R16 ;  /* 0x000000010f0f7824 */ /* 0x000fe200078e0210 */
[----:B------:R-:W-:Y:S01]  /*2090*/  SHF.R.S32.HI R13, RZ, 0x3, R13 ;  /* 0x00000003ff0d7819 */ /* 0x000fe2000001140d */
[----:B------:R-:W-:Y:S01]  /*20a0*/  ULOP3.LUT UR20, UR5, 0x3fc0, URZ, 0xc0, !UPT ;  /* 0x00003fc005147892 */ /* 0x000fe2000f8ec03f */
[----:B------:R-:W-:Y:S01]  /*20b0*/  PRMT R11, R11, 0x8880, RZ ;  /* 0x000088800b0b7816 */ /* 0x000fe200000000ff */
[----:B------:R-:W-:Y:S01]  /*20c0*/  UMOV UR6, URZ ;  /* 0x0000003f00067c82 */ /* 0x000fe20008000000 */
[----:B------:R-:W-:Y:S01]  /*20d0*/  VIADDMNMX R9, R12, -R9, 0x2, PT ;  /* 0x000000020c097446 */ /* 0x000fe20003800909 */
[----:B------:R-:W-:Y:S01]  /*20e0*/  IMAD.U32 R10, R13, -0x2, RZ ;  /* 0xfffffffe0d0a7824 */ /* 0x000fe200078e00ff */
[----:B------:R-:W-:Y:S01]  /*20f0*/  SHF.R.S32.HI R11, RZ, 0x5, R11 ;  /* 0x00000005ff0b7819 */ /* 0x000fe2000001140b */
[----:B------:R-:W-:Y:S01]  /*2100*/  UMOV UR5, URZ ;  /* 0x0000003f00057c82 */ /* 0x000fe20008000000 */
[----:B------:R-:W-:-:S02]  /*2110*/  PRMT R15, R15, 0x9910, RZ ;  /* 0x000099100f0f7816 */ /* 0x000fc400000000ff */
[----:B------:R-:W-:Y:S02]  /*2120*/  PRMT R12, R11, 0x9910, RZ ;  /* 0x000099100b0c7816 */ /* 0x000fe400000000ff */
[----:B------:R-:W-:Y:S01]  /*2130*/  VIADDMNMX R11, R10, -R9, 0xffffffe0, !PT ;  /* 0xffffffe00a0b7446 */ /* 0x000fe20007800909 */
[----:B------:R-:W-:Y:S02]  /*2140*/  IMAD.SHL.U32 R10, R17, 0x4, RZ ;  /* 0x00000004110a7824 */ /* 0x000fe400078e00ff */
[----:B------:R-:W-:Y:S02]  /*2150*/  IMAD.MOV.U32 R9, RZ, RZ, R15 ;  /* 0x000000ffff097224 */ /* 0x000fe400078e000f */
[----:B------:R-:W-:Y:S01]  /*2160*/  VIADD R11, R11, 0x20 ;  /* 0x000000200b0b7836 */ /* 0x000fe20000000000 */
[----:B------:R-:W-:Y:S01]  /*2170*/  LEA R10, R10, UR7, 0x2 ;  /* 0x000000070a0a7c11 */ /* 0x000fe2000f8e10ff */
[----:B------:R-:W-:-:S07]  /*2180*/  IMAD R9, R12, 0x10, R9 ;  /* 0x000000100c097824 */ /* 0x000fce00078e0209 */
.L_x_21:
[----:B------:R-:W1:Y:S01]  /*2190*/  S2UR UR8, SR_CgaCtaId ;  /* 0x00000000000879c3 */ /* 0x000e620000008800 */
[----:B------:R-:W-:Y:S01]  /*21a0*/  UMOV UR7, 0x400 ;  /* 0x0000040000077882 */ /* 0x000fe20000000000 */
[----:B------:R-:W-:-:S06]  /*21b0*/  USHF.L.U32 UR14, UR5, 0x1f, URZ ;  /* 0x0000001f050e7899 */ /* 0x000fcc000800063f */
[----:B------:R-:W-:Y:S01]  /*21c0*/  IMAD.U32 R17, RZ, RZ, UR14 ;  /* 0x0000000eff117e24 */ /* 0x000fe2000f8e00ff */
[----:B-1----:R-:W-:-:S04]  /*21d0*/  ULEA UR7, UR8, UR7, 0x18 ;  /* 0x0000000708077291 */ /* 0x002fc8000f8ec03f */
[----:B------:R-:W-:Y:S02]  /*21e0*/  ULEA UR23, UR6, UR7, 0x3 ;  /* 0x0000000706177291 */ /* 0x000fe4000f8e183f */
[----:B------:R-:W-:Y:S02]  /*21f0*/  UIADD3 UR21, UR7, 0x800, URZ ;  /* 0x0000080007157890 */ /* 0x000fe4000fffe03f */
[----:B------:R-:W-:Y:S02]  /*2200*/  ULEA UR8, UR16, UR7, 0xc ;  /* 0x0000000710087291 */ /* 0x000fe4000f8e603f */
[----:B------:R-:W-:Y:S02]  /*2210*/  USHF.R.U32.HI UR21, URZ, 0x4, UR21 ;  /* 0x000000043f157899 */ /* 0x000fe40008011615 */
[----:B------:R-:W-:Y:S01]  /*2220*/  UIADD3 UR8, UR8, 0x8800, URZ ;  /* 0x0000880008087890 */ /* 0x000fe2000fffe03f */
[----:B------:R-:W1:Y:S01]  /*2230*/  SYNCS.PHASECHK.TRANS64.TRYWAIT P0, [UR23], R17 ;  /* 0x00000011ff0075a7 */ /* 0x000e620008000157 */
[----:B------:R-:W-:-:S02]  /*2240*/  ULOP3.LUT UR21, UR21, 0x3fc0, URZ, 0xc0, !UPT ;  /* 0x00003fc015157892 */ /* 0x000fc4000f8ec03f */
[----:B------:R-:W-:Y:S02]  /*2250*/  USHF.R.U32.HI UR8, URZ, 0x4, UR8 ;  /* 0x000000043f087899 */ /* 0x000fe40008011608 */
[----:B------:R-:W-:Y:S02]  /*2260*/  ULOP3.LUT UR12, UR21, 0x10000, URZ, 0xfc, !UPT ;  /* 0x00010000150c7892 */ /* 0x000fe4000f8efc3f */
[----:B------:R-:W-:Y:S02]  /*2270*/  ULOP3.LUT UR8, UR8, 0x3fc0, URZ, 0xc0, !UPT ;  /* 0x00003fc008087892 */ /* 0x000fe4000f8ec03f */
[----:B------:R-:W-:Y:S02]  /*2280*/  ULEA UR12, UR6, UR12, 0x9 ;  /* 0x0000000c060c7291 */ /* 0x000fe4000f8e483f */
[----:B------:R-:W-:Y:S01]  /*2290*/  ULOP3.LUT UR13, UR8, 0x10000, URZ, 0xfc, !UPT ;  /* 0x00010000080d7892 */ /* 0x000fe2000f8efc3f */
[----:B-1----:R-:W-:Y:S11]  /*22a0*/  @P0 BRA `(.L_x_17) ;  /* 0x0000000000080947 */ /* 0x002ff60003800000 */
[----:B------:R-:W1:Y:S02]  /*22b0*/  SYNCS.PHASECHK.TRANS64.TRYWAIT P0, [UR23], R17 ;  /* 0x00000011ff0075a7 */ /* 0x000e640008000157 */
[----:B-1----:R-:W-:Y:S05]  /*22c0*/  @!P0 BRA `(.L_x_18) ;  /* 0x0000002800208947 */ /* 0x002fea0003800000 */
.L_x_17:
[----:B------:R-:W-:Y:S01]  /*22d0*/  WARPGROUP.ARRIVE ;  /* 0x00000000000079c5 */ /* 0x000fe20000000000 */
[----:B------:R-:W-:Y:S01]  /*22e0*/  UMOV UR8, UR12 ;  /* 0x0000000c00087c82 */ /* 0x000fe20008000000 */
[----:B------:R-:W-:Y:S01]  /*22f0*/  UMOV UR9, 0x40000040 ;  /* 0x4000004000097882 */ /* 0x000fe20000000000 */
[----:B------:R-:W-:Y:S01]  /*2300*/  UMOV UR10, UR13 ;  /* 0x0000000d000a7c82 */ /* 0x000fe20008000000 */
[----:B------:R-:W-:Y:S01]  /*2310*/  UMOV UR11, 0x80000020 ;  /* 0x80000020000b7882 */ /* 0x000fe20000000000 */
[----:B------:R-:W-:Y:S01]  /*2320*/  IMAD.U32 R12, RZ, RZ, UR6 ;  /* 0x00000006ff0c7e24 */ /* 0x000fe2000f8e00ff */
[----:B------:R-:W-:Y:S01]  /*2330*/  HGMMA.64x64x16.F32 R120, gdesc[UR8], RZ, !UPT ;  /* 0x00e00000087879f0 */ /* 0x000fe2000c7008ff */
[----:B------:R-:W-:Y:S02]  /*2340*/  ULOP3.LUT UR8, UR12, 0x2, URZ, 0xfc, !UPT ;  /* 0x000000020c087892 */ /* 0x000fe4000f8efc3f */
[----:B------:R-:W-:Y:S01]  /*2350*/  ULOP3.LUT UR10, UR13, 0x2, URZ, 0xfc, !UPT ;  /* 0x000000020d0a7892 */ /* 0x000fe2000f8efc3f */
[----:B-1----:R-:W-:Y:S01]  /*2360*/  LEA R15, R12, R9, 0x6 ;  /* 0x000000090c0f7211 */ /* 0x002fe200078e30ff */
[----:B------:R-:W-:Y:S01]  /*2370*/  UMOV UR9, 0x40000040 ;  /* 0x4000004000097882 */ /* 0x000fe20000000000 */
[----:B------:R-:W-:Y:S01]  /*2380*/  UMOV UR11, 0x80000020 ;  /* 0x80000020000b7882 */ /* 0x000fe20000000000 */
[----:B------:R-:W-:Y:S01]  /*2390*/  UIADD3 UR18, UR18, 0x1, URZ ;  /* 0x0000000112127890 */ /* 0x000fe2000fffe03f */
[----:B------:R-:W-:-:S03]  /*23a0*/  LEA R15, R15, UR7, 0x2 ;  /* 0x000000070f0f7c11 */ /* 0x000fc6000f8e10ff */
[----:B------:R-:W-:Y:S02]  /*23b0*/  UISETP.NE.AND UP1, UPT, UR18, URZ, UPT ;  /* 0x0000003f1200728c */ /* 0x000fe4000bf25270 */
[----:B------:R1:W2:Y:S04]  /*23c0*/  LDS R16, [R15+0x80] ;  /* 0x000080000f107984 */ /* 0x0002a80000000800 */
[----:B------:R1:W3:Y:S01]  /*23d0*/  LDS R14, [R15+0xa0] ;  /* 0x0000a0000f0e7984 */ /* 0x0002e20000000800 */
[----:B------:R-:W-:Y:S01]  /*23e0*/  HGMMA.64x64x16.F32 R120, gdesc[UR8], R120 ;  /* 0x00e00000087879f0 */ /* 0x000fe20008700878 */
[----:B------:R-:W-:Y:S02]  /*23f0*/  ULOP3.LUT UR8, UR12, 0x4, URZ, 0xfc, !UPT ;  /* 0x000000040c087892 */ /* 0x000fe4000f8efc3f */
[----:B------:R-:W-:Y:S01]  /*2400*/  UIADD3 UR10, UR13, 0x200, URZ ;  /* 0x000002000d0a7890 */ /* 0x000fe2000fffe03f */
[----:B------:R-:W-:Y:S01]  /*2410*/  UMOV UR9, 0x40000040 ;  /* 0x4000004000097882 */ /* 0x000fe20000000000 */
[----:B------:R-:W-:-:S07]  /*2420*/  UMOV UR11, 0x80000020 ;  /* 0x80000020000b7882 */ /* 0x000fce0000000000 */
[----:B------:R-:W-:Y:S01]  /*2430*/  HGMMA.64x64x16.F32 R120, gdesc[UR8], R120 ;  /* 0x00e00000087879f0 */ /* 0x000fe20008700878 */
[----:B------:R-:W-:Y:S02]  /*2440*/  ULOP3.LUT UR8, UR12, 0x6, URZ, 0xfc, !UPT ;  /* 0x000000060c087892 */ /* 0x000fe4000f8efc3f */
[----:B------:R-:W-:Y:S01]  /*2450*/  UIADD3 UR10, UR13, 0x202, URZ ;  /* 0x000002020d0a7890 */ /* 0x000fe2000fffe03f */
[----:B------:R-:W-:Y:S01]  /*2460*/  UMOV UR9, 0x40000040 ;  /* 0x4000004000097882 */ /* 0x000fe20000000000 */
[----:B------:R-:W-:-:S07]  /*2470*/  UMOV UR11, 0x80000020 ;  /* 0x80000020000b7882 */ /* 0x000fce0000000000 */
[----:B------:R-:W-:Y:S01]  /*2480*/  HGMMA.64x64x16.F32 R120, gdesc[UR8], R120, gsb0 ;  /* 0x00e00000087879f0 */ /* 0x000fe20008000878 */
[----:B------:R-:W4:Y:S02]  /*2490*/  SYNCS.PHASECHK.TRANS64.TRYWAIT P0, [UR23+0x20], R17 ;  /* 0x00002011ff0075a7 */ /* 0x000f240008000157 */
[----:B-1234-:R-:W-:Y:S05]  /*24a0*/  @P0 BRA `(.L_x_19) ;  /* 0x0000000000080947 */ /* 0x01efea0003800000 */
[----:B------:R-:W1:Y:S02]  /*24b0*/  SYNCS.PHASECHK.TRANS64.TRYWAIT P0, [UR23+0x20], R17 ;  /* 0x00002011ff0075a7 */ /* 0x000e640008000157 */
[----:B-1----:R-:W-:Y:S05]  /*24c0*/  @!P0 BRA `(.L_x_20) ;  /* 0x0000002400c08947 */ /* 0x002fea0003800000 */
.L_x_19:
[----:B------:R-:W-:Y:S01]  /*24d0*/  UIADD3 UR8, UR7, 0xc800, URZ ;  /* 0x0000c80007087890 */ /* 0x000fe2000fffe03f */
[----:B------:R-:W-:Y:S01]  /*24e0*/  WARPGROUP.ARRIVE ;  /* 0x00000000000079c5 */ /* 0x000fe20000000000 */
[----:B------:R-:W-:Y:S01]  /*24f0*/  ULEA UR12, UR16, UR7, 0xd ;  /* 0x00000007100c7291 */ /* 0x000fe2000f8e683f */
[----:B------:R-:W-:Y:S01]  /*2500*/  IMAD.MOV.U32 R12, RZ, RZ, -0x1 ;  /* 0xffffffffff0c7424 */ /* 0x000fe200078e00ff */
[----:B------:R-:W-:Y:S01]  /*2510*/  USHF.R.U32.HI UR8, URZ, 0x4, UR8 ;  /* 0x000000043f087899 */ /* 0x000fe20008011608 */
[----:B------:R-:W-:Y:S01]  /*2520*/  IMAD.U32 R22, RZ, RZ, UR6 ;  /* 0x00000006ff167e24 */ /* 0x000fe2000f8e00ff */
[----:B------:R-:W-:Y:S01]  /*2530*/  UIADD3 UR9, UR12, 0x4800, URZ ;  /* 0x000048000c097890 */ /* 0x000fe2000fffe03f */
[----:B------:R-:W-:Y:S01]  /*2540*/  IMAD.IADD R153, R4, 0x1, R4 ;  /* 0x0000000104997824 */ /* 0x000fe200078e0204 */
[----:B------:R-:W-:Y:S01]  /*2550*/  ULOP3.LUT UR13, UR8, 0x3fc0, URZ, 0xc0, !UPT ;  /* 0x00003fc0080d7892 */ /* 0x000fe2000f8ec03f */
[----:B------:R-:W-:Y:S01]  /*2560*/  SHF.R.U32.HI R12, RZ, R11, R12 ;  /* 0x0000000bff0c7219 */ /* 0x000fe2000001160c */
[----:B------:R-:W-:Y:S01]  /*2570*/  USHF.R.U32.HI UR9, URZ, 0x4, UR9 ;  /* 0x000000043f097899 */ /* 0x000fe20008011609 */
[----:B------:R-:W-:Y:S01]  /*2580*/  IMAD R18, R22, 0x4000, R8 ;  /* 0x0000400016127824 */ /* 0x000fe200078e0208 */
[----:B------:R-:W-:Y:S01]  /*2590*/  ULOP3.LUT UR14, UR13, 0x10000, URZ, 0xfc, !UPT ;  /* 0x000100000d0e7892 */ /* 0x000fe2000f8efc3f */
[----:B-1----:R-:W-:Y:S01]  /*25a0*/  LOP3.LUT R13, R12, 0x1, RZ, 0xc0, !PT ;  /* 0x000000010c0d7812 */ /* 0x002fe200078ec0ff */
[----:B------:R-:W-:Y:S01]  /*25b0*/  ULOP3.LUT UR9, UR9, 0x3fc0, URZ, 0xc0, !UPT ;  /* 0x00003fc009097892 */ /* 0x000fe2000f8ec03f */
[----:B------:R-:W-:Y:S01]  /*25c0*/  IMAD.MOV.U32 R19, RZ, RZ, RZ ;  /* 0x000000ffff137224 */ /* 0x000fe200078e00ff */
[----:B------:R-:W-:Y:S01]  /*25d0*/  ULEA UR14, UR6, UR14, 0x9 ;  /* 0x0000000e060e7291 */ /* 0x000fe2000f8e483f */
[----:B------:R-:W-:Y:S01]  /*25e0*/  ISETP.NE.U32.AND P0, PT, R13, 0x1, PT ;  /* 0x000000010d00780c */ /* 0x000fe20003f05070 */
[----:B------:R-:W-:Y:S01]  /*25f0*/  ULOP3.LUT UR15, UR9, 0x10000, URZ, 0xfc, !UPT ;  /* 0x00010000090f7892 */ /* 0x000fe2000f8efc3f */
[----:B------:R-:W-:Y:S01]  /*2600*/  IMAD.IADD R20, R18, 0x1, R153 ;  /* 0x0000000112147824 */ /* 0x000fe200078e0299 */
[----:B------:R-:W-:Y:S01]  /*2610*/  UMOV UR11, 0x40000040 ;  /* 0x40000040000b7882 */ /* 0x000fe20000000000 */
[----:B------:R-:W-:Y:S01]  /*2620*/  UMOV UR9, 0x40000040 ;  /* 0x4000004000097882 */ /* 0x000fe20000000000 */
[----:B------:R-:W-:Y:S01]  /*2630*/  R2P PR, R12, 0x7e ;  /* 0x0000007e0c007804 */ /* 0x000fe20000000000 */
[----:B------:R-:W-:Y:S01]  /*2640*/  UMOV UR8, UR14 ;  /* 0x0000000e00087c82 */ /* 0x000fe20008000000 */
[----:B------:R-:W-:Y:S01]  /*2650*/  IMAD R22, R22, 0x4000, R7 ;  /* 0x0000400016167824 */ /* 0x000fe200078e0207 */
[----:B------:R-:W-:Y:S01]  /*2660*/  UMOV UR10, UR15 ;  /* 0x0000000f000a7c82 */ /* 0x000fe20008000000 */
[----:B------:R-:W-:Y:S01]  /*2670*/  IMAD.MOV.U32 R23, RZ, RZ, RZ ;  /* 0x000000ffff177224 */ /* 0x000fe200078e00ff */
[----:B------:R-:W-:Y:S01]  /*2680*/  HGMMA.64x64x16.F32 R88, gdesc[UR8], RZ, !UPT ;  /* 0x00e00000085879f0 */ /* 0x000fe2000c7008ff */
[----:B------:R-:W-:Y:S01]  /*2690*/  ULOP3.LUT UR8, UR14, 0x2, URZ, 0xfc, !UPT ;  /* 0x000000020e087892 */ /* 0x000fe2000f8efc3f */
[----:B------:R-:W-:Y:S01]  /*26a0*/  MOV R21, RZ ;  /* 0x000000ff00157202 */ /* 0x000fe20000000f00 */
[----:B------:R-:W-:Y:S01]  /*26b0*/  ULOP3.LUT UR10, UR15, 0x2, URZ, 0xfc, !UPT ;  /* 0x000000020f0a7892 */ /* 0x000fe2000f8efc3f */
[----:B------:R-:W-:Y:S01]  /*26c0*/  MOV R154, R18 ;  /* 0x00000012009a7202 */ /* 0x000fe20000000f00 */
[----:B------:R-:W-:Y:S01]  /*26d0*/  UMOV UR9, 0x40000040 ;  /* 0x4000004000097882 */ /* 0x000fe20000000000 */
[----:B------:R-:W-:Y:S01]  /*26e0*/  UMOV UR11, 0x40000040 ;  /* 0x40000040000b7882 */ /* 0x000fe20000000000 */
[----:B------:R-:W-:Y:S01]  /*26f0*/  IMAD.MOV.U32 R19, RZ, RZ, RZ ;  /* 0x000000ffff137224 */ /* 0x000fe200078e00ff */
[----:B------:R-:W-:Y:S01]  /*2700*/  MOV R155, R20 ;  /* 0x00000014009b7202 */ /* 0x000fe20000000f00 */
[----:B------:R-:W-:Y:S01]  /*2710*/  IMAD.MOV.U32 R21, RZ, RZ, RZ ;  /* 0x000000ffff157224 */ /* 0x000fe200078e00ff */
[----:B------:R-:W-:-:S02]  /*2720*/  ULEA UR13, UR6, UR13, 0x9 ;  /* 0x0000000d060d7291 */ /* 0x000fc4000f8e483f */
[----:B------:R-:W-:Y:S02]  /*2730*/  UIADD3 UR12, UR12, 0x8800, URZ ;  /* 0x000088000c0c7890 */ /* 0x000fe4000fffe03f */
[----:B------:R-:W-:Y:S02]  /*2740*/  ULEA UR25, UR6, UR21, 0x9 ;  /* 0x0000001506197291 */ /* 0x000fe4000f8e483f */
[----:B------:R-:W-:Y:S02]  /*2750*/  USHF.R.U32.HI UR12, URZ, 0x4, UR12 ;  /* 0x000000043f0c7899 */ /* 0x000fe4000801160c */
[----:B------:R-:W-:Y:S01]  /*2760*/  ULEA UR21, UR6, UR20, 0xa ;  /* 0x0000001406157291 */ /* 0x000fe2000f8e503f */
[----:B------:R-:W-:Y:S01]  /*2770*/  HGMMA.64x64x16.F32 R88, gdesc[UR8], R88 ;  /* 0x00e00000085879f0 */ /* 0x000fe20008700858 */
[----:B------:R-:W-:Y:S02]  /*2780*/  ULOP3.LUT UR8, UR14, 0x4, URZ, 0xfc, !UPT ;  /* 0x000000040e087892 */ /* 0x000fe4000f8efc3f */
[----:B------:R-:W-:Y:S01]  /*2790*/  ULOP3.LUT UR10, UR15, 0x4, URZ, 0xfc, !UPT ;  /* 0x000000040f0a7892 */ /* 0x000fe2000f8efc3f */
[----:B------:R-:W-:Y:S01]  /*27a0*/  UMOV UR9, 0x40000040 ;  /* 0x4000004000097882 */ /* 0x000fe20000000000 */
[----:B------:R-:W-:-:S07]  /*27b0*/  UMOV UR11, 0x40000040 ;  /* 0x40000040000b7882 */ /* 0x000fce0000000000 */
[----:B------:R-:W-:Y:S01]  /*27c0*/  HGMMA.64x64x16.F32 R88, gdesc[UR8], R88 ;  /* 0x00e00000085879f0 */ /* 0x000fe20008700858 */
[----:B------:R-:W-:Y:S02]  /*27d0*/  ULOP3.LUT UR8, UR14, 0x6, URZ, 0xfc, !UPT ;  /* 0x000000060e087892 */ /* 0x000fe4000f8efc3f */
[----:B------:R-:W-:Y:S01]  /*27e0*/  ULOP3.LUT UR10, UR15, 0x6, URZ, 0xfc, !UPT ;  /* 0x000000060f0a7892 */ /* 0x000fe2000f8efc3f */
[----:B------:R-:W-:Y:S01]  /*27f0*/  UMOV UR9, 0x40000040 ;  /* 0x4000004000097882 */ /* 0x000fe20000000000 */
[----:B------:R-:W-:Y:S01]  /*2800*/  UMOV UR11, 0x40000040 ;  /* 0x40000040000b7882 */ /* 0x000fe20000000000 */
[----:B------:R-:W-:Y:S01]  /*2810*/  ULEA UR14, UR6, UR19, 0xa ;  /* 0x00000013060e7291 */ /* 0x000fe2000f8e503f */
[----:B------:R-:W-:-:S05]  /*2820*/  UMOV UR15, 0x80000020 ;  /* 0x80000020000f7882 */ /* 0x000fca0000000000 */
[----:B------:R-:W-:Y:S01]  /*2830*/  HGMMA.64x64x16.F32 R88, gdesc[UR8], R88, gsb0 ;  /* 0x00e00000085879f0 */ /* 0x000fe20008000858 */
[----:B------:R-:W-:Y:S01]  /*2840*/  UMOV UR8, UR14 ;  /* 0x0000000e00087c82 */ /* 0x000fe20008000000 */
[----:B------:R-:W-:Y:S01]  /*2850*/  UMOV UR9, 0x40000040 ;  /* 0x4000004000097882 */ /* 0x000fe20000000000 */
[----:B------:R-:W-:Y:S02]  /*2860*/  WARPGROUP.DEPBAR.LE gsb0, 0x1 ;  /* 0x00008000000079c5 */ /* 0x000fe40000010100 */
[----:B------:R-:W-:Y:S01]  /*2870*/  FSEL R13, R120, -INF , !P0 ;  /* 0xff800000780d7808 */ /* 0x000fe20004000000 */
[----:B------:R-:W1:Y:S01]  /*2880*/  LDS R152, [R15+0x280] ;  /* 0x000280000f987984 */ /* 0x000e620000000800 */
[----:B------:R-:W-:Y:S01]  /*2890*/  FSEL R121, R121, -INF , P1 ;  /* 0xff80000079797808 */ /* 0x000fe20000800000 */
[----:B------:R-:W-:Y:S01]  /*28a0*/  UMOV UR10, UR13 ;  /* 0x0000000d000a7c82 */ /* 0x000fe20008000000 */
[----:B------:R-:W-:Y:S01]  /*28b0*/  FSEL R122, R122, -INF , !P0 ;  /* 0xff8000007a7a7808 */ /* 0x000fe20004000000 */
[--C-:B------:R-:W-:Y:S01]  /*28c0*/  FFMA R120, R13, UR24, -R16.reuse ;  /* 0x000000180d787c23 */ /* 0x100fe20008000810 */
[----:B------:R-:W-:Y:S01]  /*28d0*/  FSEL R13, R124, -INF , P2 ;  /* 0xff8000007c0d7808 */ /* 0x000fe20001000000 */
[----:B------:R-:W-:Y:S01]  /*28e0*/  FFMA R121, R121, UR24, -R16 ;  /* 0x0000001879797c23 */ /* 0x000fe20008000810 */
[----:B------:R-:W-:Y:S01]  /*28f0*/  FSEL R123, R123, -INF , P1 ;  /* 0xff8000007b7b7808 */ /* 0x000fe20000800000 */
[----:B------:R-:W-:Y:S01]  /*2900*/  FFMA R122, R122, UR24, -R14 ;  /* 0x000000187a7a7c23 */ /* 0x000fe2000800080e */
[C---:B------:R-:W-:Y:S01]  /*2910*/  LOP3.LUT P0, RZ, R12.reuse, 0x80, RZ, 0xc0, !PT ;  /* 0x000000800cff7812 */ /* 0x040fe2000780c0ff */
[----:B------:R-:W-:Y:S01]  /*2920*/  FFMA R13, R13, UR24, -R16 ;  /* 0x000000180d0d7c23 */ /* 0x000fe20008000810 */
[----:B------:R-:W-:Y:S01]  /*2930*/  LOP3.LUT P1, RZ, R12, 0x8000, RZ, 0xc0, !PT ;  /* 0x000080000cff7812 */ /* 0x000fe2000782c0ff */
[----:B------:R-:W-:Y:S01]  /*2940*/  FFMA R123, R123, UR24, -R14 ;  /* 0x000000187b7b7c23 */ /* 0x000fe2000800080e */
[----:B------:R-:W-:Y:S01]  /*2950*/  FSEL R125, R125, -INF , P3 ;  /* 0xff8000007d7d7808 */ /* 0x000fe20001800000 */
[----:B------:R2:W-:Y:S01]  /*2960*/  MUFU.EX2 R124, R13 ;  /* 0x0000000d007c7308 */ /* 0x0005e20000000800 */
[----:B------:R-:W-:Y:S01]  /*2970*/  FSEL R126, R126, -INF , P2 ;  /* 0xff8000007e7e7808 */ /* 0x000fe20001000000 */
[----:B------:R-:W-:Y:S01]  /*2980*/  UMOV UR11, 0x40000040 ;  /* 0x40000040000b7882 */ /* 0x000fe20000000000 */
[----:B------:R-:W-:Y:S01]  /*2990*/  FSEL R127, R127, -INF , P3 ;  /* 0xff8000007f7f7808 */ /* 0x000fe20001800000 */
[----:B------:R-:W-:Y:S01]  /*29a0*/  FFMA R125, R125, UR24, -R16 ;  /* 0x000000187d7d7c23 */ /* 0x000fe20008000810 */
[----:B------:R-:W-:Y:S01]  /*29b0*/  FSEL R129, R129, -INF , P5 ;  /* 0xff80000081817808 */ /* 0x000fe20002800000 */
[--C-:B------:R-:W-:Y:S01]  /*29c0*/  FFMA R126, R126, UR24, -R14.reuse ;  /* 0x000000187e7e7c23 */ /* 0x100fe2000800080e */
[----:B------:R-:W-:Y:S01]  /*29d0*/  FSEL R133, R133, -INF , P0 ;  /* 0xff80000085857808 */ /* 0x000fe20000000000 */
[----:B------:R-:W-:Y:S01]  /*29e0*/  FFMA R127, R127, UR24, -R14 ;  /* 0x000000187f7f7c23 */ /* 0x000fe2000800080e */
[----:B--2---:R-:W-:Y:S01]  /*29f0*/  FSEL R13, R128, -INF , P4 ;  /* 0xff800000800d7808 */ /* 0x004fe20002000000 */
[--C-:B------:R-:W-:Y:S01]  /*2a00*/  FFMA R129, R129, UR24, -R16.reuse ;  /* 0x0000001881817c23 */ /* 0x100fe20008000810 */
[----:B------:R-:W-:Y:S01]  /*2a10*/  FSEL R149, R149, -INF , P1 ;  /* 0xff80000095957808 */ /* 0x000fe20000800000 */
[--C-:B------:R-:W-:Y:S01]  /*2a20*/  FFMA R133, R133, UR24, -R16.reuse ;  /* 0x0000001885857c23 */ /* 0x100fe20008000810 */
[----:B------:R-:W-:Y:S01]  /*2a30*/  FSEL R130, R130, -INF , P4 ;  /* 0xff80000082827808 */ /* 0x000fe20002000000 */
[--C-:B------:R-:W-:Y:S01]  /*2a40*/  FFMA R128, R13, UR24, -R16.reuse ;  /* 0x000000180d807c23 */ /* 0x100fe20008000810 */
[----:B------:R-:W-:Y:S01]  /*2a50*/  FSEL R13, R132, -INF , P6 ;  /* 0xff800000840d7808 */ /* 0x000fe20003000000 */
[----:B------:R-:W-:Y:S01]  /*2a60*/  FFMA R149, R149, UR24, -R16 ;  /* 0x0000001895957c23 */ /* 0x000fe20008000810 */
[----:B------:R-:W-:Y:S01]  /*2a70*/  FSEL R131, R131, -INF , P5 ;  /* 0xff80000083837808 */ /* 0x000fe20002800000 */
[----:B------:R-:W-:Y:S01]  /*2a80*/  FFMA R130, R130, UR24, -R14 ;  /* 0x0000001882827c23 */ /* 0x000fe2000800080e */
[----:B------:R-:W-:Y:S01]  /*2a90*/  FSEL R134, R134, -INF , P6 ;  /* 0xff80000086867808 */ /* 0x000fe20003000000 */
[----:B------:R-:W-:Y:S01]  /*2aa0*/  FFMA R13, R13, UR24, -R16 ;  /* 0x000000180d0d7c23 */ /* 0x000fe20008000810 */
[----:B------:R-:W-:Y:S01]  /*2ab0*/  FSEL R135, R135, -INF , P0 ;  /* 0xff80000087877808 */ /* 0x000fe20000000000 */
[--C-:B------:R-:W-:Y:S01]  /*2ac0*/  FFMA R131, R131, UR24, -R14.reuse ;  /* 0x0000001883837c23 */ /* 0x100fe2000800080e */
[----:B------:R-:W-:Y:S01]  /*2ad0*/  FSEL R151, R151, -INF , P1 ;  /* 0xff80000097977808 */ /* 0x000fe20000800000 */
[----:B------:R2:W-:Y:S01]  /*2ae0*/  MUFU.EX2 R132, R13 ;  /* 0x0000000d00847308 */ /* 0x0005e20000000800 */
[----:B------:R-:W-:Y:S01]  /*2af0*/  R2P PR, R12.B1, 0x7f ;  /* 0x0000007f0c007804 */ /* 0x000fe20000001000 */
[--C-:B------:R-:W-:Y:S01]  /*2b00*/  FFMA R134, R134, UR24, -R14.reuse ;  /* 0x0000001886867c23 */ /* 0x100fe2000800080e */
[--C-:B------:R-:W-:Y:S01]  /*2b10*/  FFMA R135, R135, UR24, -R14.reuse ;  /* 0x0000001887877c23 */ /* 0x100fe2000800080e */
[----:B------:R-:W-:Y:S01]  /*2b20*/  FFMA R151, R151, UR24, -R14 ;  /* 0x0000001897977c23 */ /* 0x000fe2000800080e */
[----:B------:R-:W-:Y:S01]  /*2b30*/  MOV R12, R22 ;  /* 0x00000016000c7202 */ /* 0x000fe20000000f00 */
[----:B------:R-:W-:Y:S01]  /*2b40*/  IMAD.MOV.U32 R23, RZ, RZ, RZ ;  /* 0x000000ffff177224 */ /* 0x000fe200078e00ff */
[----:B------:R-:W-:Y:S01]  /*2b50*/  FSEL R137, R137, -INF , P1 ;  /* 0xff80000089897808 */ /* 0x000fe20000800000 */
[----:B------:R-:W-:Y:S01]  /*2b60*/  MUFU.EX2 R120, R120 ;  /* 0x0000007800787308 */ /* 0x000fe20000000800 */
[----:B--2---:R-:W-:-:S02]  /*2b70*/  FSEL R13, R136, -INF , P0 ;  /* 0xff800000880d7808 */ /* 0x004fc40000000000 */
        /* <DEDUP_REMOVED lines=24> */
[----:B------:R-:W2:Y:S01]  /*2d00*/  MUFU.EX2 R121, R121 ;  /* 0x0000007900797308 */ /* 0x000ea20000000800 */
[----:B------:R-:W-:-:S02]  /*2d10*/  FFMA R13, R13, UR24, -R16 ;  /* 0x000000180d0d7c23 */ /* 0x000fc40008000810 */
[----:B------:R-:W-:Y:S02]  /*2d20*/  FFMA R17, R17, UR24, -R16 ;  /* 0x0000001811117c23 */ /* 0x000fe40008000810 */
[----:B------:R3:W4:Y:S03]  /*2d30*/  LDS R16, [R15+0x2a0] ;  /* 0x0002a0000f107984 */ /* 0x0007260000000800 */
[----:B------:R-:W5:Y:S08]  /*2d40*/  MUFU.EX2 R125, R125 ;  /* 0x0000007d007d7308 */ /* 0x000f700000000800 */
[----:B------:R-:W-:Y:S01]  /*2d50*/  MUFU.EX2 R122, R122 ;  /* 0x0000007a007a7308 */ /* 0x000fe20000000800 */
[----:B--2---:R-:W-:-:S07]  /*2d60*/  F2FP.F16.F32.PACK_AB R156, R121, R120 ;  /* 0x00000078799c723e */ /* 0x004fce00000000ff */
[----:B------:R-:W2:Y:S01]  /*2d70*/  MUFU.EX2 R123, R123 ;  /* 0x0000007b007b7308 */ /* 0x000ea20000000800 */
[----:B-----5:R-:W-:-:S07]  /*2d80*/  F2FP.F16.F32.PACK_AB R158, R125, R124 ;  /* 0x0000007c7d9e723e */ /* 0x020fce00000000ff */
[----:B------:R-:W-:Y:S08]  /*2d90*/  MUFU.EX2 R126, R126 ;  /* 0x0000007e007e7308 */ /* 0x000ff00000000800 */
[----:B------:R-:W5:Y:S01]  /*2da0*/  MUFU.EX2 R127, R127 ;  /* 0x0000007f007f7308 */ /* 0x000f620000000800 */
[----:B--2---:R-:W-:-:S07]  /*2db0*/  F2FP.F16.F32.PACK_AB R157, R123, R122 ;  /* 0x0000007a7b9d723e */ /* 0x004fce00000000ff */
[----:B------:R-:W-:Y:S08]  /*2dc0*/  MUFU.EX2 R128, R128 ;  /* 0x0000008000807308 */ /* 0x000ff00000000800 */
[----:B------:R-:W2:Y:S01]  /*2dd0*/  MUFU.EX2 R129, R129 ;  /* 0x0000008100817308 */ /* 0x000ea20000000800 */
[----:B-----5:R-:W-:-:S05]  /*2de0*/  F2FP.F16.F32.PACK_AB R159, R127, R126 ;  /* 0x0000007e7f9f723e */ /* 0x020fca00000000ff */
[----:B------:R-:W-:Y:S02]  /*2df0*/  STSM.16.M88.4 [R154], R156 ;  /* 0x0000009c9a007844 */ /* 0x000fe40000000200 */
        /* <DEDUP_REMOVED lines=12> */
[----:B------:R-:W-:Y:S08]  /*2ec0*/  MUFU.EX2 R140, R140 ;  /* 0x0000008c008c7308 */ /* 0x000ff00000000800 */
[----:B------:R-:W5:Y:S01]  /*2ed0*/  MUFU.EX2 R141, R141 ;  /* 0x0000008d008d7308 */ /* 0x000f620000000800 */
[----:B--2---:R-:W-:-:S07]  /*2ee0*/  F2FP.F16.F32.PACK_AB R164, R137, R136 ;  /* 0x0000008889a4723e */ /* 0x004fce00000000ff */
[----:B------:R-:W-:Y:S08]  /*2ef0*/  MUFU.EX2 R138, R138 ;  /* 0x0000008a008a7308 */ /* 0x000ff00000000800 */
[----:B------:R-:W2:Y:S01]  /*2f00*/  MUFU.EX2 R139, R139 ;  /* 0x0000008b008b7308 */ /* 0x000ea20000000800 */
[----:B-----5:R-:W-:-:S07]  /*2f10*/  F2FP.F16.F32.PACK_AB R166, R141, R140 ;  /* 0x0000008c8da6723e */ /* 0x020fce00000000ff */
[----:B------:R-:W-:Y:S08]  /*2f20*/  MUFU.EX2 R142, R142 ;  /* 0x0000008e008e7308 */ /* 0x000ff00000000800 */
[----:B------:R-:W5:Y:S01]  /*2f30*/  MUFU.EX2 R143, R143 ;  /* 0x0000008f008f7308 */ /* 0x000f620000000800 */
[----:B--2---:R-:W-:-:S07]  /*2f40*/  F2FP.F16.F32.PACK_AB R165, R139, R138 ;  /* 0x0000008a8ba5723e */ /* 0x004fce00000000ff */
[----:B------:R-:W-:Y:S08]  /*2f50*/  MUFU.EX2 R149, R149 ;  /* 0x0000009500957308 */ /* 0x000ff00000000800 */
[----:B------:R-:W-:Y:S01]  /*2f60*/  MUFU.EX2 R151, R151 ;  /* 0x0000009700977308 */ /* 0x000fe20000000800 */
[----:B-----5:R-:W-:-:S07]  /*2f70*/  F2FP.F16.F32.PACK_AB R167, R143, R142 ;  /* 0x0000008e8fa7723e */ /* 0x020fce00000000ff */
[----:B------:R2:W-:Y:S08]  /*2f80*/  MUFU.EX2 R144, R13 ;  /* 0x0000000d00907308 */ /* 0x0005f00000000800 */
[----:B------:R-:W5:Y:S01]  /*2f90*/  MUFU.EX2 R145, R145 ;  /* 0x0000009100917308 */ /* 0x000f620000000800 */
[----:B--2---:R-:W-:-:S04]  /*2fa0*/  IMAD.IADD R13, R6, 0x1, R6 ;  /* 0x00000001060d7824 */ /* 0x004fc800078e0206 */
[----:B------:R-:W-:Y:S02]  /*2fb0*/  IMAD.IADD R18, R18, 0x1, R13 ;  /* 0x0000000112127824 */ /* 0x000fe400078e020d */
[--C-:B------:R-:W-:Y:S01]  /*2fc0*/  IMAD.IADD R20, R13, 0x1, R22.reuse ;  /* 0x000000010d147824 */ /* 0x100fe200078e0216 */
[----:B------:R-:W-:Y:S01]  /*2fd0*/  MUFU.EX2 R146, R146 ;  /* 0x0000009200927308 */ /* 0x000fe20000000800 */
[C---:B------:R-:W-:Y:S01]  /*2fe0*/  IMAD.IADD R22, R153.reuse, 0x1, R22 ;  /* 0x0000000199167824 */ /* 0x040fe200078e0216 */
[----:B------:R-:W-:Y:S01]  /*2ff0*/  MOV R172, R18 ;  /* 0x0000001200ac7202 */ /* 0x000fe20000000f00 */
[C---:B------:R-:W-:Y:S01]  /*3000*/  IMAD.IADD R18, R153.reuse, 0x1, R18 ;  /* 0x0000000199127824 */ /* 0x040fe200078e0212 */
[----:B------:R-:W-:Y:S01]  /*3010*/  MOV R14, R20 ;  /* 0x00000014000e7202 */ /* 0x000fe20000000f00 */
[----:B------:R-:W-:Y:S01]  /*3020*/  IMAD.MOV.U32 R19, RZ, RZ, RZ ;  /* 0x000000ffff137224 */ /* 0x000fe200078e00ff */
[----:B------:R-:W-:Y:S01]  /*3030*/  MOV R13, R22 ;  /* 0x00000016000d7202 */ /* 0x000fe20000000f00 */
[----:B------:R-:W-:Y:S01]  /*3040*/  IMAD.IADD R22, R153, 0x1, R20 ;  /* 0x0000000199167824 */ /* 0x000fe200078e0214 */
[----:B------:R-:W2:Y:S01]  /*3050*/  MUFU.EX2 R147, R147 ;  /* 0x0000009300937308 */ /* 0x000ea20000000800 */
[----:B-----5:R-:W-:Y:S01]  /*3060*/  F2FP.F16.F32.PACK_AB R168, R145, R144 ;  /* 0x0000009091a8723e */ /* 0x020fe200000000ff */
[----:B------:R-:W-:Y:S01]  /*3070*/  STSM.16.M88.4 [R172], R164 ;  /* 0x000000a4ac007844 */ /* 0x000fe20000000200 */
[----:B------:R-:W-:-:S02]  /*3080*/  MOV R153, R18 ;  /* 0x0000001200997202 */ /* 0x000fc40000000f00 */
[----:B------:R-:W-:-:S03]  /*3090*/  MOV R23, RZ ;  /* 0x000000ff00177202 */ /* 0x000fc60000000f00 */
[----:B------:R-:W5:Y:S01]  /*30a0*/  MUFU.EX2 R150, R150 ;  /* 0x0000009600967308 */ /* 0x000f620000000800 */
[----:B---3--:R-:W-:-:S07]  /*30b0*/  MOV R15, R22 ;  /* 0x00000016000f7202 */ /* 0x008fce0000000f00 */
[----:B------:R-:W3:Y:S01]  /*30c0*/  MUFU.EX2 R148, R17 ;  /* 0x0000001100947308 */ /* 0x000ee20000000800 */
[----:B--2---:R-:W-:Y:S02]  /*30d0*/  F2FP.F16.F32.PACK_AB R169, R147, R146 ;  /* 0x0000009293a9723e */ /* 0x004fe400000000ff */
[----:B-----5:R-:W-:Y:S02]  /*30e0*/  F2FP.F16.F32.PACK_AB R171, R151, R150 ;  /* 0x0000009697ab723e */ /* 0x020fe400000000ff */
[----:B---3--:R-:W-:-:S05]  /*30f0*/  F2FP.F16.F32.PACK_AB R170, R149, R148 ;  /* 0x0000009495aa723e */ /* 0x008fca00000000ff */
[----:B------:R-:W-:Y:S01]  /*3100*/  STSM.16.M88.4 [R153], R168 ;  /* 0x000000a899007844 */ /* 0x000fe20000000200 */
[----:B------:R-:W-:Y:S02]  /*3110*/  WARPGROUP.DEPBAR.LE gsb0, 0x0 ;  /* 0x00008000000079c5 */ /* 0x000fe40000010000 */
[--C-:B-1----:R-:W-:Y:S01]  /*3120*/  FADD R19, R92, -R152.reuse ;  /* 0x800000985c137221 */ /* 0x102fe20000000000 */
[----:B------:R1:W-:Y:S06]  /*3130*/  MEMBAR.ALL.CTA ;  /* 0x0000000000007992 */ /* 0x0003ec0000008000 */
[----:B-1----:R-:W1:Y:S01]  /*3140*/  FENCE.VIEW.ASYNC.S ;  /* 0x00000000000073c6 */ /* 0x002e620000000000 */
[----:B------:R-:W-:Y:S01]  /*3150*/  FADD R92, R105, -R152 ;  /* 0x80000098695c7221 */ /* 0x000fe20000000000 */
[--C-:B----4-:R-:W-:Y:S01]  /*3160*/  FADD R105, R90, -R16.reuse ;  /* 0x800000105a697221 */ /* 0x110fe20000000000 */
[--C-:B------:R-:W-:Y:S01]  /*3170*/  FADD R90, R91, -R16.reuse ;  /* 0x800000105b5a7221 */ /* 0x100fe20000000000 */
[--C-:B------:R-:W-:Y:S01]  /*3180*/  FADD R91, R94, -R16.reuse ;  /* 0x800000105e5b7221 */ /* 0x100fe20000000000 */
[--C-:B------:R-:W-:Y:S01]  /*3190*/  FADD R94, R95, -R16.reuse ;  /* 0x800000105f5e7221 */ /* 0x100fe20000000000 */
[--C-:B------:R-:W-:Y:S01]  /*31a0*/  FADD R95, R98, -R16.reuse ;  /* 0x80000010625f7221 */ /* 0x100fe20000000000 */
[----:B------:R-:W-:Y:S01]  /*31b0*/  FADD R98, R99, -R16 ;  /* 0x8000001063627221 */ /* 0x000fe20000000000 */
[----:B------:R-:W-:Y:S01]  /*31c0*/  FADD R18, R89, -R152 ;  /* 0x8000009859127221 */ /* 0x000fe20000000000 */
[----:B------:R-:W-:Y:S01]  /*31d0*/  FADD R99, R102, -R16 ;  /* 0x8000001066637221 */ /* 0x000fe20000000000 */
[--C-:B------:R-:W-:Y:S01]  /*31e0*/  FADD R17, R88, -R152.reuse ;  /* 0x8000009858117221 */ /* 0x100fe20000000000 */
[--C-:B------:R-:W-:Y:S01]  /*31f0*/  FADD R21, R96, -R152.reuse ;  /* 0x8000009860157221 */ /* 0x100fe20000000000 */
[--C-:B------:R-:W-:Y:S01]  /*3200*/  FADD R22, R97, -R152.reuse ;  /* 0x8000009861167221 */ /* 0x100fe20000000000 */
[----:B------:R-:W-:Y:S01]  /*3210*/  FADD R89, R104, -R152 ;  /* 0x8000009868597221 */ /* 0x000fe20000000000 */
[----:B------:R-:W-:Y:S01]  /*3220*/  FADD R102, R103, -R16 ;  /* 0x8000001067667221 */ /* 0x000fe20000000000 */
[--C-:B------:R-:W-:Y:S01]  /*3230*/  FADD R20, R93, -R152.reuse ;  /* 0x800000985d147221 */ /* 0x100fe20000000000 */
[--C-:B------:R-:W-:Y:S01]  /*3240*/  FADD R23, R100, -R152.reuse ;  /* 0x8000009864177221 */ /* 0x100fe20000000000 */
[----:B------:R-:W-:Y:S01]  /*3250*/  FADD R88, R101, -R152 ;  /* 0x8000009865587221 */ /* 0x000fe20000000000 */
[--C-:B------:R-:W-:Y:S01]  /*3260*/  FADD R103, R106, -R16.reuse ;  /* 0x800000106a677221 */ /* 0x100fe20000000000 */
[----:B------:R-:W-:Y:S01]  /*3270*/  FADD R104, R107, -R16 ;  /* 0x800000106b687221 */ /* 0x000fe20000000000 */
[--C-:B------:R-:W-:Y:S01]  /*3280*/  FADD R93, R108, -R152.reuse ;  /* 0x800000986c5d7221 */ /* 0x100fe20000000000 */
[----:B------:R-:W-:Y:S01]  /*3290*/  FADD R96, R109, -R152 ;  /* 0x800000986d607221 */ /* 0x000fe20000000000 */
[--C-:B------:R-:W-:Y:S01]  /*32a0*/  FADD R107, R110, -R16.reuse ;  /* 0x800000106e6b7221 */ /* 0x100fe20000000000 */
[----:B------:R-:W-:Y:S01]  /*32b0*/  FADD R106, R111, -R16 ;  /* 0x800000106f6a7221 */ /* 0x000fe20000000000 */
[--C-:B------:R-:W-:Y:S01]  /*32c0*/  FADD R97, R112, -R152.reuse ;  /* 0x8000009870617221 */ /* 0x100fe20000000000 */
[--C-:B------:R-:W-:Y:S01]  /*32d0*/  FADD R100, R113, -R152.reuse ;  /* 0x8000009871647221 */ /* 0x100fe20000000000 */
[----:B------:R-:W-:Y:S01]  /*32e0*/  FADD R101, R116, -R152 ;  /* 0x8000009874657221 */ /* 0x000fe20000000000 */
[--C-:B------:R-:W-:Y:S01]  /*32f0*/  FADD R109, R114, -R16.reuse ;  /* 0x80000010726d7221 */ /* 0x100fe20000000000 */
[--C-:B------:R-:W-:Y:S01]  /*3300*/  FADD R108, R115, -R16.reuse ;  /* 0x80000010736c7221 */ /* 0x100fe20000000000 */
[--C-:B------:R-:W-:Y:S01]  /*3310*/  FADD R111, R118, -R16.reuse ;  /* 0x80000010766f7221 */ /* 0x100fe20000000000 */
[----:B------:R-:W-:Y:S01]  /*3320*/  FADD R110, R119, -R16 ;  /* 0x80000010776e7221 */ /* 0x000fe20000000000 */
[----:B------:R-:W-:Y:S01]  /*3330*/  FMUL R121, R121, R18 ;  /* 0x0000001279797220 */ /* 0x000fe20000400000 */
[----:B------:R-:W-:Y:S01]  /*3340*/  FADD R152, R117, -R152 ;  /* 0x8000009875987221 */ /* 0x000fe20000000000 */
[----:B------:R-:W-:Y:S01]  /*3350*/  FMUL R16, R120, R17 ;  /* 0x0000001178107220 */ /* 0x000fe20000400000 */
        /* <DEDUP_REMOVED lines=30> */
[----:B------:R-:W-:-:S02]  /*3540*/  F2FP.F16.F32.PACK_AB R20, R22, R21 ;  /* 0x000000151614723e */ /* 0x000fc400000000ff */
[----:B------:R-:W-:Y:S02]  /*3550*/  F2FP.F16.F32.PACK_AB R16, R121, R16 ;  /* 0x000000107910723e */ /* 0x000fe400000000ff */
[----:B------:R-:W-:Y:S02]  /*3560*/  F2FP.F16.F32.PACK_AB R17, R90, R17 ;  /* 0x000000115a11723e */ /* 0x000fe400000000ff */
[----:B------:R-:W-:Y:S02]  /*3570*/  F2FP.F16.F32.PACK_AB R18, R125, R18 ;  /* 0x000000127d12723e */ /* 0x000fe400000000ff */
[----:B------:R-:W-:Y:S01]  /*3580*/  F2FP.F16.F32.PACK_AB R19, R94, R19 ;  /* 0x000000135e13723e */ /* 0x000fe200000000ff */
[----:B-1----:R-:W-:Y:S01]  /*3590*/  BAR.SYNC.DEFER_BLOCKING 0x5, 0x100 ;  /* 0x0144000000007b1d */ /* 0x002fe20000010000 */
[----:B------:R-:W-:Y:S02]  /*35a0*/  F2FP.F16.F32.PACK_AB R22, R88, R23 ;  /* 0x000000175816723e */ /* 0x000fe400000000ff */
[----:B------:R-:W-:-:S02]  /*35b0*/  F2FP.F16.F32.PACK_AB R21, R98, R95 ;  /* 0x0000005f6215723e */ /* 0x000fc400000000ff */
[----:B------:R-:W-:Y:S02]  /*35c0*/  F2FP.F16.F32.PACK_AB R23, R102, R99 ;  /* 0x000000636617723e */ /* 0x000fe400000000ff */
[----:B------:R-:W-:Y:S02]  /*35d0*/  F2FP.F16.F32.PACK_AB R88, R92, R89 ;  /* 0x000000595c58723e */ /* 0x000fe400000000ff */
[----:B------:R-:W-:Y:S02]  /*35e0*/  F2FP.F16.F32.PACK_AB R89, R104, R103 ;  /* 0x000000676859723e */ /* 0x000fe400000000ff */
[----:B------:R-:W-:Y:S02]  /*35f0*/  F2FP.F16.F32.PACK_AB R90, R96, R93 ;  /* 0x0000005d605a723e */ /* 0x000fe400000000ff */
[----:B------:R-:W-:Y:S02]  /*3600*/  F2FP.F16.F32.PACK_AB R91, R106, R107 ;  /* 0x0000006b6a5b723e */ /* 0x000fe400000000ff */
[----:B------:R-:W-:-:S02]  /*3610*/  F2FP.F16.F32.PACK_AB R92, R100, R97 ;  /* 0x00000061645c723e */ /* 0x000fc400000000ff */
[----:B------:R-:W-:Y:S02]  /*3620*/  F2FP.F16.F32.PACK_AB R93, R108, R109 ;  /* 0x0000006d6c5d723e */ /* 0x000fe400000000ff */
[----:B------:R-:W-:Y:S02]  /*3630*/  F2FP.F16.F32.PACK_AB R94, R152, R101 ;  /* 0x00000065985e723e */ /* 0x000fe400000000ff */
[----:B------:R-:W-:Y:S01]  /*3640*/  F2FP.F16.F32.PACK_AB R95, R110, R111 ;  /* 0x0000006f6e5f723e */ /* 0x000fe200000000ff */
[----:B------:R1:W-:Y:S04]  /*3650*/  STSM.16.M88.4 [R12], R16 ;  /* 0x000000100c007844 */ /* 0x0003e80000000200 */
[----:B------:R2:W-:Y:S04]  /*3660*/  STSM.16.M88.4 [R13], R20 ;  /* 0x000000140d007844 */ /* 0x0005e80000000200 */
[----:B------:R3:W-:Y:S04]  /*3670*/  STSM.16.M88.4 [R14], R88 ;  /* 0x000000580e007844 */ /* 0x0007e80000000200 */
[----:B------:R4:W-:Y:S01]  /*3680*/  STSM.16.M88.4 [R15], R92 ;  /* 0x0000005c0f007844 */ /* 0x0009e20000000200 */
[----:B------:R-:W-:-:S06]  /*3690*/  WARPGROUP.ARRIVE ;  /* 0x00000000000079c5 */ /* 0x000fcc0000000000 */
[----:B-1----:R-:W1:Y:S01]  /*36a0*/  S2R R12, SR_TID.X ;  /* 0x00000000000c7919 */ /* 0x002e620000002100 */
[----:B------:R-:W-:Y:S01]  /*36b0*/  HGMMA.64x64x16.F32 R56, gdesc[UR8].tnspA.tnspB, R56, UP0 ;  /* 0x60e00000083879f0 */ /* 0x000fe2000bf00838 */
[----:B------:R-:W-:Y:S01]  /*36c0*/  UIADD3 UR8, UR14, 0x80, URZ ;  /* 0x000000800e087890 */ /* 0x000fe2000fffe03f */
[----:B--2---:R-:W-:Y:S01]  /*36d0*/  IMAD.U32 R13, RZ, RZ, UR17 ;  /* 0x00000011ff0d7e24 */ /* 0x004fe2000f8e00ff */
[----:B------:R-:W-:Y:S01]  /*36e0*/  UIADD3 UR10, UR13, 0x80, URZ ;  /* 0x000000800d0a7890 */ /* 0x000fe2000fffe03f */
[----:B------:R-:W-:Y:S01]  /*36f0*/  UMOV UR9, 0x40000040 ;  /* 0x4000004000097882 */ /* 0x000fe20000000000 */
[----:B------:R-:W-:Y:S01]  /*3700*/  UMOV UR11, 0x40000040 ;  /* 0x40000040000b7882 */ /* 0x000fe20000000000 */
[----:B---3--:R-:W-:Y:S01]  /*3710*/  IMAD.U32 R14, RZ, RZ, UR22 ;  /* 0x00000016ff0e7e24 */ /* 0x008fe2000f8e00ff */
[----:B-1----:R-:W-:-:S13]  /*3720*/  LOP3.LUT P0, RZ, R12, 0x1f, RZ, 0xc0, !PT ;  /* 0x0000001f0cff7812 */ /* 0x002fda000780c0ff */
[----:B------:R-:W-:Y:S01]  /*3730*/  @!P0 IMAD.MOV.U32 R12, RZ, RZ, 0x1 ;  /* 0x00000001ff0c8424 */ /* 0x000fe200078e00ff */
[----:B------:R-:W-:Y:S01]  /*3740*/  HGMMA.64x64x16.F32 R56, gdesc[UR8].tnspA.tnspB, R56 ;  /* 0x60e00000083879f0 */ /* 0x000fe20008700838 */
[----:B------:R-:W-:Y:S02]  /*3750*/  UIADD3 UR8, UR14, 0x100, URZ ;  /* 0x000001000e087890 */ /* 0x000fe4000fffe03f */
[----:B------:R-:W-:Y:S01]  /*3760*/  UIADD3 UR10, UR13, 0x100, URZ ;  /* 0x000001000d0a7890 */ /* 0x000fe2000fffe03f */
[----:B------:R-:W-:Y:S01]  /*3770*/  UMOV UR9, 0x40000040 ;  /* 0x4000004000097882 */ /* 0x000fe20000000000 */
[----:B------:R-:W-:-:S07]  /*3780*/  UMOV UR11, 0x40000040 ;  /* 0x40000040000b7882 */ /* 0x000fce0000000000 */
[----:B------:R-:W-:Y:S01]  /*3790*/  HGMMA.64x64x16.F32 R56, gdesc[UR8].tnspA.tnspB, R56 ;  /* 0x60e00000083879f0 */ /* 0x000fe20008700838 */
[----:B------:R-:W-:Y:S02]  /*37a0*/  UIADD3 UR9, UR7, 0x18800, URZ ;  /* 0x0001880007097890 */ /* 0x000fe4000fffe03f */
[----:B------:R-:W-:Y:S02]  /*37b0*/  UIADD3 UR8, UR14, 0x180, URZ ;  /* 0x000001800e087890 */ /* 0x000fe4000fffe03f */
[----:B------:R-:W-:Y:S02]  /*37c0*/  USHF.R.U32.HI UR9, URZ, 0x4, UR9 ;  /* 0x000000043f097899 */ /* 0x000fe40008011609 */
[----:B------:R-:W-:Y:S02]  /*37d0*/  UIADD3 UR10, UR13, 0x180, URZ ;  /* 0x000001800d0a7890 */ /* 0x000fe4000fffe03f */
[----:B------:R-:W-:Y:S02]  /*37e0*/  ULOP3.LUT UR9, UR9, 0x3fc0, URZ, 0xc0, !UPT ;  /* 0x00003fc009097892 */ /* 0x000fe4000f8ec03f */
[----:B------:R-:W-:-:S02]  /*37f0*/  ULOP3.LUT UR14, UR12, 0x3fc0, URZ, 0xc0, !UPT ;  /* 0x00003fc00c0e7892 */ /* 0x000fc4000f8ec03f */
[----:B------:R-:W-:Y:S01]  /*3800*/  ULOP3.LUT UR9, UR9, 0x10000, URZ, 0xfc, !UPT ;  /* 0x0001000009097892 */ /* 0x000fe2000f8efc3f */
[----:B------:R-:W-:Y:S01]  /*3810*/  UMOV UR11, 0x40000040 ;  /* 0x40000040000b7882 */ /* 0x000fe20000000000 */
[----:B------:R-:W-:Y:S02]  /*3820*/  UMOV UR13, 0x40000040 ;  /* 0x40000040000d7882 */ /* 0x000fe40000000000 */
[----:B------:R-:W-:Y:S02]  /*3830*/  ULEA UR12, UR6, UR9, 0xa ;  /* 0x00000009060c7291 */ /* 0x000fe4000f8e503f */
[----:B------:R-:W-:Y:S01]  /*3840*/  UIADD3 UR6, UR6, 0x1, URZ ;  /* 0x0000000106067890 */ /* 0x000fe2000fffe03f */
[----:B------:R-:W-:Y:S02]  /*3850*/  UMOV UR9, 0x40000040 ;  /* 0x4000004000097882 */ /* 0x000fe40000000000 */
[----:B------:R-:W-:Y:S01]  /*3860*/  HGMMA.64x64x16.F32 R56, gdesc[UR8].tnspA.tnspB, R56, gsb0 ;  /* 0x60e00000083879f0 */ /* 0x000fe20008000838 */
[----:B------:R1:W-:Y:S06]  /*3870*/  MEMBAR.ALL.CTA ;  /* 0x0000000000007992 */ /* 0x0003ec0000008000 */
[----:B-1----:R-:W1:Y:S01]  /*3880*/  FENCE.VIEW.ASYNC.S ;  /* 0x00000000000073c6 */ /* 0x002e620000000000 */
[----:B------:R-:W-:-:S02]  /*3890*/  UIADD3 UR10, UR14, 0x40, URZ ;  /* 0x000000400e0a7890 */ /* 0x000fc4000fffe03f */
[----:B------:R-:W-:Y:S01]  /*38a0*/  ULOP3.LUT UR8, UR12, 0x2, URZ, 0xfc, !UPT ;  /* 0x000000020c087892 */ /* 0x000fe2000f8efc3f */
[----:B------:R-:W-:Y:S01]  /*38b0*/  UMOV UR11, 0x80000020 ;  /* 0x80000020000b7882 */ /* 0x000fe20000000000 */
[----:B------:R-:W-:Y:S01]  /*38c0*/  UMOV UR9, 0x40000040 ;  /* 0x4000004000097882 */ /* 0x000fe20000000000 */
[----:B-1----:R-:W-:Y:S06]  /*38d0*/  BAR.SYNC.DEFER_BLOCKING 0x5, 0x100 ;  /* 0x0144000000007b1d */ /* 0x002fec0000010000 */
[----:B----4-:R-:W-:-:S06]  /*38e0*/  WARPGROUP.ARRIVE ;  /* 0x00000000000079c5 */ /* 0x010fcc0000000000 */
[----:B------:R-:W-:Y:S01]  /*38f0*/  HGMMA.64x32x16.F32 R88, gdesc[UR12].tnspB, RZ, !UPT ;  /* 0x406000000c5879f0 */ /* 0x000fe2000c7008ff */
[----:B------:R-:W-:Y:S01]  /*3900*/  UMOV UR15, 0x80000020 ;  /* 0x80000020000f7882 */ /* 0x000fe20000000000 */
[----:B------:R-:W-:Y:S02]  /*3910*/  UMOV UR13, 0x40000040 ;  /* 0x40000040000d7882 */ /* 0x000fe40000000000 */
[----:B------:R-:W-:Y:S01]  /*3920*/  HGMMA.64x32x16.F32 R88, gdesc[UR8].tnspB, R88 ;  /* 0x40600000085879f0 */ /* 0x000fe20008700858 */
[----:B------:R-:W-:Y:S02]  /*3930*/  UIADD3 UR10, UR14, 0x80, URZ ;  /* 0x000000800e0a7890 */ /* 0x000fe4000fffe03f */
[----:B------:R-:W-:Y:S01]  /*3940*/  ULOP3.LUT UR8, UR12, 0x4, URZ, 0xfc, !UPT ;  /* 0x000000040c087892 */ /* 0x000fe2000f8efc3f */
[----:B------:R-:W-:Y:S01]  /*3950*/  UMOV UR11, 0x80000020 ;  /* 0x80000020000b7882 */ /* 0x000fe20000000000 */
[----:B------:R-:W-:-:S07]  /*3960*/  UMOV UR9, 0x40000040 ;  /* 0x4000004000097882 */ /* 0x000fce0000000000 */
[----:B------:R-:W-:Y:S01]  /*3970*/  HGMMA.64x32x16.F32 R88, gdesc[UR8].tnspB, R88 ;  /* 0x40600000085879f0 */ /* 0x000fe20008700858 */
[----:B------:R-:W-:Y:S02]  /*3980*/  UIADD3 UR10, UR14, 0xc0, URZ ;  /* 0x000000c00e0a7890 */ /* 0x000fe4000fffe03f */
[----:B------:R-:W-:Y:S01]  /*3990*/  ULOP3.LUT UR8, UR12, 0x6, URZ, 0xfc, !UPT ;  /* 0x000000060c087892 */ /* 0x000fe2000f8efc3f */
[----:B------:R-:W-:Y:S01]  /*39a0*/  UMOV UR11, 0x80000020 ;  /* 0x80000020000b7882 */ /* 0x000fe20000000000 */
[----:B------:R-:W-:-:S07]  /*39b0*/  UMOV UR9, 0x40000040 ;  /* 0x4000004000097882 */ /* 0x000fce0000000000 */
[----:B------:R-:W-:Y:S01]  /*39c0*/  HGMMA.64x32x16.F32 R88, gdesc[UR8].tnspB, R88 ;  /* 0x40600000085879f0 */ /* 0x000fe20008700858 */
[----:B------:R-:W-:Y:S02]  /*39d0*/  UIADD3 UR10, UR14, 0x100, URZ ;  /* 0x000001000e0a7890 */ /* 0x000fe4000fffe03f */
[----:B------:R-:W-:Y:S01]  /*39e0*/  UIADD3 UR8, UR12, 0x200, URZ ;  /* 0x000002000c087890 */ /* 0x000fe2000fffe03f */
        /* <DEDUP_REMOVED lines=11> */
[----:B------:R-:W-:Y:S01]  /*3aa0*/  UMOV UR9, 0x40000040 ;  /* 0x4000004000097882 */ /* 0x000fe20000000000 */
[----:B------:R-:W-:Y:S02]  /*3ab0*/  UIADD3 UR14, UR14, 0x1c0, URZ ;  /* 0x000001c00e0e7890 */ /* 0x000fe4000fffe03f */
[----:B------:R-:W-:-:S04]  /*3ac0*/  UIADD3 UR12, UR12, 0x206, URZ ;  /* 0x000002060c0c7890 */ /* 0x000fc8000fffe03f */
[----:B------:R-:W-:Y:S01]  /*3ad0*/  HGMMA.64x32x16.F32 R88, gdesc[UR8].tnspB, R88 ;  /* 0x40600000085879f0 */ /* 0x000fe20008700858 */
[----:B------:R-:W-:Y:S01]  /*3ae0*/  UMOV UR10, UR25 ;  /* 0x00000019000a7c82 */ /* 0x000fe20008000000 */
[----:B------:R-:W-:Y:S01]  /*3af0*/  UMOV UR11, 0x40000040 ;  /* 0x40000040000b7882 */ /* 0x000fe20000000000 */
[----:B------:R-:W-:Y:S01]  /*3b00*/  UMOV UR8, UR21 ;  /* 0x0000001500087c82 */ /* 0x000fe20008000000 */
[----:B------:R-:W-:Y:S01]  /*3b10*/  UMOV UR9, 0x40000040 ;  /* 0x4000004000097882 */ /* 0x000fe20000000000 */
[----:B------:R-:W-:Y:S03]  /*3b20*/  HGMMA.64x32x16.F32 R88, gdesc[UR12].tnspB, R88, gsb0 ;  /* 0x406000000c5879f0 */ /* 0x000fe60008000858 */
[----:B------:R-:W-:Y:S02]  /*3b30*/  WARPGROUP.DEPBAR.LE gsb0, 0x1 ;  /* 0x00008000000079c5 */ /* 0x000fe40000010100 */
[----:B------:R1:W-:Y:S01]  /*3b40*/  @!P0 SYNCS.ARRIVE.TRANS64.ART0 RZ, [UR23+0x30], R12 ;  /* 0x0000300cffff89a7 */ /* 0x0003e20008500017 */
[----:B------:R-:W-:-:S06]  /*3b50*/  WARPGROUP.ARRIVE ;  /* 0x00000000000079c5 */ /* 0x000fcc0000000000 */
[----:B------:R-:W-:Y:S01]  /*3b60*/  HGMMA.64x64x16.F32 R24, gdesc[UR8].tnspA.tnspB, R24, UP0 ;  /* 0x60e00000081879f0 */ /* 0x000fe2000bf00818 */
[----:B------:R-:W-:Y:S01]  /*3b70*/  UIADD3 UR8, UR21, 0x80, URZ ;  /* 0x0000008015087890 */ /* 0x000fe2000fffe03f */
[----:B-1----:R-:W-:Y:S01]  /*3b80*/  @!P0 IMAD.MOV.U32 R12, RZ, RZ, 0x1 ;  /* 0x00000001ff0c8424 */ /* 0x002fe200078e00ff */
[----:B------:R-:W-:Y:S01]  /*3b90*/  UIADD3 UR10, UR25, 0x80, URZ ;  /* 0x00000080190a7890 */ /* 0x000fe2000fffe03f */
[----:B------:R-:W-:Y:S01]  /*3ba0*/  UMOV UR9, 0x40000040 ;  /* 0x4000004000097882 */ /* 0x000fe20000000000 */
[----:B------:R-:W-:Y:S01]  /*3bb0*/  UMOV UR11, 0x40000040 ;  /* 0x40000040000b7882 */ /* 0x000fe20000000000 */
[----:B------:R-:W-:-:S04]  /*3bc0*/  UISETP.NE.AND UP0, UPT, UR6, 0x2, UPT ;  /* 0x000000020600788c */ /* 0x000fc8000bf05270 */
[----:B------:R-:W-:Y:S02]  /*3bd0*/  USEL UR6, UR6, URZ, UP0 ;  /* 0x0000003f06067287 */ /* 0x000fe40008000000 */
[----:B------:R-:W-:Y:S01]  /*3be0*/  HGMMA.64x64x16.F32 R24, gdesc[UR8].tnspA.tnspB, R24 ;  /* 0x60e00000081879f0 */ /* 0x000fe20008700818 */
[----:B------:R-:W-:Y:S02]  /*3bf0*/  UIADD3 UR8, UR21, 0x100, URZ ;  /* 0x0000010015087890 */ /* 0x000fe4000fffe03f */
[----:B------:R-:W-:Y:S01]  /*3c00*/  UIADD3 UR10, UR25, 0x100, URZ ;  /* 0x00000100190a7890 */ /* 0x000fe2000fffe03f */
[----:B------:R-:W-:Y:S01]  /*3c10*/  UMOV UR9, 0x40000040 ;  /* 0x4000004000097882 */ /* 0x000fe20000000000 */
[----:B------:R-:W-:-:S07]  /*3c20*/  UMOV UR11, 0x40000040 ;  /* 0x40000040000b7882 */ /* 0x000fce0000000000 */
[----:B------:R-:W-:Y:S01]  /*3c30*/  HGMMA.64x64x16.F32 R24, gdesc[UR8].tnspA.tnspB, R24 ;  /* 0x60e00000081879f0 */ /* 0x000fe20008700818 */
[----:B------:R-:W-:Y:S02]  /*3c40*/  UIADD3 UR8, UR21, 0x180, URZ ;  /* 0x0000018015087890 */ /* 0x000fe4000fffe03f */
[----:B------:R-:W-:Y:S01]  /*3c50*/  UIADD3 UR10, UR25, 0x180, URZ ;  /* 0x00000180190a7890 */ /* 0x000fe2000fffe03f */
[----:B------:R-:W-:Y:S01]  /*3c60*/  UMOV UR9, 0x40000040 ;  /* 0x4000004000097882 */ /* 0x000fe20000000000 */
[----:B------:R-:W-:-:S07]  /*3c70*/  UMOV UR11, 0x40000040 ;  /* 0x40000040000b7882 */ /* 0x000fce0000000000 */
[----:B------:R-:W-:Y:S01]  /*3c80*/  HGMMA.64x64x16.F32 R24, gdesc[UR8].tnspA.tnspB, R24, gsb0 ;  /* 0x60e00000081879f0 */ /* 0x000fe20008000818 */
[----:B------:R-:W-:Y:S02]  /*3c90*/  USEL UR8, URZ, 0x1, UP0 ;  /* 0x000000013f087887 */ /* 0x000fe40008000000 */
[----:B------:R-:W-:Y:S02]  /*3ca0*/  WARPGROUP.DEPBAR.LE gsb0, 0x1 ;  /* 0x00008000000079c5 */ /* 0x000fe40000010100 */
[----:B------:R1:W-:Y:S01]  /*3cb0*/  BAR.SYNC.DEFER_BLOCKING R13, 0xa0 ;  /* 0x0002800d0000751d */ /* 0x0003e20000010000 */
[----:B------:R-:W-:Y:S02]  /*3cc0*/  ULOP3.LUT UR5, UR5, UR8, URZ, 0x3c, !UPT ;  /* 0x0000000805057292 */ /* 0x000fe4000f8e3c3f */
[----:B------:R-:W-:-:S03]  /*3cd0*/  UPLOP3.LUT UP0, UPT, UPT, UPT, UPT, 0x80, 0x0 ;  /* 0x000000000000789c */ /* 0x000fc60003f0f070 */
[----:B------:R1:W-:Y:S04]  /*3ce0*/  STS.128 [R10+0x20800], R88 ;  /* 0x020800580a007388 */ /* 0x0003e80000000c00 */
[----:B------:R1:W-:Y:S04]  /*3cf0*/  STS.128 [R10+0x21000], R92 ;  /* 0x0210005c0a007388 */ /* 0x0003e80000000c00 */
[----:B------:R1:W-:Y:S04]  /*3d00*/  STS.128 [R10+0x21800], R96 ;  /* 0x021800600a007388 */ /* 0x0003e80000000c00 */
[----:B------:R1:W-:Y:S01]  /*3d10*/  STS.128 [R10+0x22000], R100 ;  /* 0x022000640a007388 */ /* 0x0003e20000000c00 */
[----:B------:R2:W-:Y:S06]  /*3d20*/  MEMBAR.ALL.CTA ;  /* 0x0000000000007992 */ /* 0x0005ec0000008000 */
[----:B--2---:R-:W2:Y:S02]  /*3d30*/  FENCE.VIEW.ASYNC.S ;  /* 0x00000000000073c6 */ /* 0x004ea40000000000 */
[----:B--2---:R1:W-:Y:S06]  /*3d40*/  BAR.ARV R14, 0xa0 ;  /* 0x0002800e0000751d */ /* 0x0043ec0000002000 */
[----:B------:R-:W-:-:S02]  /*3d50*/  WARPGROUP.DEPBAR.LE gsb0, 0x0 ;  /* 0x00008000000079c5 */ /* 0x000fc40000010000 */
[----:B------:R1:W-:Y:S01]  /*3d60*/  @!P0 SYNCS.ARRIVE.TRANS64.ART0 RZ, [UR23+0x10], R12 ;  /* 0x0000100cffff89a7 */ /* 0x0003e20008500017 */
[----:B------:R-:W-:-:S13]  /*3d70*/  PLOP3.LUT P0, PT, PT, PT, UP1, 0x80, 0x0 ;  /* 0x000000000000781c */ /* 0x000fda0003f0f018 */
[----:B-1----:R-:W-:Y:S05]  /*3d80*/  @P0 BRA `(.L_x_21) ;  /* 0xffffffe400000947 */ /* 0x002fea000383ffff */
        /* <DEDUP_REMOVED lines=15> */
[----:B------:R-:W-:-:S07]  /*3e80*/  F2FP.F16.F32.PACK_AB R60, R57, R56 ;  /* 0x00000038393c723e */ /* 0x000fce00000000ff */
.L_x_16:
[----:B------:R-:W-:Y:S01]  /*3e90*/  IMAD R8, R2, 0x40, R3 ;  /* 0x0000004002087824 */ /* 0x000fe200078e0203 */
[----:B------:R-:W-:-:S04]  /*3ea0*/  DEPBAR.LE SB0, 0x1 ;  /* 0x000080400000791a */ /* 0x000fc80000000000 */
[----:B------:R-:W-:Y:S01]  /*3eb0*/  IMAD R7, R5, 0x400, R8 ;  /* 0x0000040005077824 */ /* 0x000fe200078e0208 */
[----:B------:R-:W-:Y:S01]  /*3ec0*/  MOV R9, RZ ;  /* 0x000000ff00097202 */ /* 0x000fe20000000f00 */
[----:B------:R-:W-:Y:S01]  /*3ed0*/  IMAD.MOV.U32 R11, RZ, RZ, RZ ;  /* 0x000000ffff0b7224 */ /* 0x000fe200078e00ff */
[----:B------:R-:W1:Y:S01]  /*3ee0*/  S2UR UR10, SR_CTAID.X ;  /* 0x00000000000a79c3 */ /* 0x000e620000002500 */
[----:B------:R-:W-:Y:S01]  /*3ef0*/  UISETP.NE.AND UP0, UPT, UR4, 0x4, UPT ;  /* 0x000000040400788c */ /* 0x000fe2000bf05270 */
[----:B------:R-:W-:Y:S02]  /*3f00*/  IADD3 R7, R7, UR7, R7 ;  /* 0x0000000707077c10 */ /* 0x000fe4000fffe007 */
[----:B------:R-:W-:Y:S02]  /*3f10*/  ULDC UR4, c[0x0][0x600] ;  /* 0x0001800000047ab9 */ /* 0x000fe40000000800 */
[----:B------:R-:W-:Y:S01]  /*3f20*/  FMUL R16, R24, UR4 ;  /* 0x0000000418107c20 */ /* 0x000fe20008400000 */
[----:B------:R-:W-:Y:S01]  /*3f30*/  VIADD R7, R7, 0x4800 ;  /* 0x0000480007077836 */ /* 0x000fe20000000000 */
[----:B------:R-:W-:Y:S01]  /*3f40*/  PLOP3.LUT P2, PT, PT, PT, UP0, 0x80, 0x0 ;  /* 0x000000000000781c */ /* 0x000fe20003f4f008 */
[----:B------:R-:W-:Y:S01]  /*3f50*/  FMUL R17, R26, UR4 ;  /* 0x000000041a117c20 */ /* 0x000fe20008400000 */
[----:B------:R-:W-:Y:S01]  /*3f60*/  FMUL R18, R28, UR4 ;  /* 0x000000041c127c20 */ /* 0x000fe20008400000 */
[----:B------:R-:W-:Y:S01]  /*3f70*/  FMUL R19, R30, UR4 ;  /* 0x000000041e137c20 */ /* 0x000fe20008400000 */
[----:B------:R-:W-:Y:S01]  /*3f80*/  SHF.R.U32.HI R8, RZ, 0x3, R7 ;  /* 0x00000003ff087819 */ /* 0x000fe20000011607 */
[----:B------:R-:W-:Y:S01]  /*3f90*/  FMUL R12, R32, UR4 ;  /* 0x00000004200c7c20 */ /* 0x000fe20008400000 */
[----:B------:R-:W2:Y:S01]  /*3fa0*/  S2UR UR11, SR_CTAID.Y ;  /* 0x00000000000b79c3 */ /* 0x000ea20000002600 */
[----:B------:R-:W-:Y:S01]  /*3fb0*/  FMUL R25, R25, UR4 ;  /* 0x0000000419197c20 */ /* 0x000fe20008400000 */
[----:B------:R-:W-:Y:S01]  /*3fc0*/  LOP3.LUT R8, R7, 0x70, R8, 0x78, !PT ;  /* 0x0000007007087812 */ /* 0x000fe200078e7808 */
[----:B------:R-:W-:-:S02]  /*3fd0*/  IMAD.IADD R7, R4, 0x1, R4 ;  /* 0x0000000104077824 */ /* 0x000fc400078e0204 */
[----:B------:R-:W-:Y:S01]  /*3fe0*/  FMUL R22, R27, UR4 ;  /* 0x000000041b167c20 */ /* 0x000fe20008400000 */
[----:B------:R-:W-:Y:S01]  /*3ff0*/  FMUL R29, R29, UR4 ;  /* 0x000000041d1d7c20 */ /* 0x000fe20008400000 */
[----:B------:R-:W-:Y:S01]  /*4000*/  IADD3 R10, R8, R6, R6 ;  /* 0x00000006080a7210 */ /* 0x000fe20007ffe006 */
[----:B------:R-:W-:Y:S01]  /*4010*/  IMAD.IADD R6, R7, 0x1, R8 ;  /* 0x0000000107067824 */ /* 0x000fe200078e0208 */
[----:B------:R-:W-:Y:S01]  /*4020*/  MOV R9, R8 ;  /* 0x0000000800097202 */ /* 0x000fe20000000f00 */
[----:B------:R-:W-:Y:S01]  /*4030*/  BAR.SYNC.DEFER_BLOCKING 0x1, 0x100 ;  /* 0x0044000000007b1d */ /* 0x000fe20000010000 */
[----:B------:R-:W-:Y:S01]  /*4040*/  FMUL R24, R31, UR4 ;  /* 0x000000041f187c20 */ /* 0x000fe20008400000 */
[----:B------:R-:W-:Y:S01]  /*4050*/  IMAD.IADD R8, R7, 0x1, R10 ;  /* 0x0000000107087824 */ /* 0x000fe200078e020a */
[----:B------:R-:W-:Y:S01]  /*4060*/  MOV R10, R10 ;  /* 0x0000000a000a7202 */ /* 0x000fe20000000f00 */
[----:B------:R-:W-:Y:S02]  /*4070*/  IMAD.MOV.U32 R7, RZ, RZ, RZ ;  /* 0x000000ffff077224 */ /* 0x000fe400078e00ff */
[----:B------:R-:W-:-:S02]  /*4080*/  FMUL R33, R33, UR4 ;  /* 0x0000000421217c20 */ /* 0x000fc40008400000 */
[----:B------:R-:W3:Y:S01]  /*4090*/  S2UR UR12, SR_CTAID.Z ;  /* 0x00000000000c79c3 */ /* 0x000ee20000002700 */
[----:B------:R-:W-:Y:S01]  /*40a0*/  FMUL R13, R34, UR4 ;  /* 0x00000004220d7c20 */ /* 0x000fe20008400000 */
[----:B------:R-:W-:Y:S01]  /*40b0*/  FMUL R26, R35, UR4 ;  /* 0x00000004231a7c20 */ /* 0x000fe20008400000 */
[----:B------:R-:W-:Y:S01]  /*40c0*/  MOV R6, R6 ;  /* 0x0000000600067202 */ /* 0x000fe20000000f00 */
[----:B------:R-:W-:Y:S01]  /*40d0*/  FMUL R14, R36, UR4 ;  /* 0x00000004240e7c20 */ /* 0x000fe20008400000 */
        /* <DEDUP_REMOVED lines=11> */
[----:B-1----:R-:W-:Y:S01]  /*4190*/  USHF.L.U32 UR10, UR10, 0x7, URZ ;  /* 0x000000070a0a7899 */ /* 0x002fe2000800063f */
[----:B------:R-:W-:Y:S01]  /*41a0*/  FMUL R51, R51, UR4 ;  /* 0x0000000433337c20 */ /* 0x000fe20008400000 */
[----:B------:R1:W-:Y:S01]  /*41b0*/  STSM.16.M88.4 [R9], R60 ;  /* 0x0000003c09007844 */ /* 0x0003e20000000200 */
[----:B------:R-:W-:Y:S01]  /*41c0*/  FMUL R52, R52, UR4 ;  /* 0x0000000434347c20 */ /* 0x000fe20008400000 */
[----:B------:R-:W-:Y:S01]  /*41d0*/  FMUL R53, R53, UR4 ;  /* 0x0000000435357c20 */ /* 0x000fe20008400000 */
[----:B------:R-:W-:Y:S01]  /*41e0*/  FMUL R54, R54, UR4 ;  /* 0x0000000436367c20 */ /* 0x000fe20008400000 */
[----:B------:R-:W-:Y:S01]  /*41f0*/  STSM.16.M88.4 [R6], R68 ;  /* 0x0000004406007844 */ /* 0x000fe20000000200 */
[----:B------:R-:W-:-:S03]  /*4200*/  FMUL R55, R55, UR4 ;  /* 0x0000000437377c20 */ /* 0x000fc60008400000 */
[----:B------:R4:W-:Y:S01]  /*4210*/  STSM.16.M88.4 [R10], R76 ;  /* 0x0000004c0a007844 */ /* 0x0009e20000000200 */
[----:B-1----:R-:W-:-:S05]  /*4220*/  IMAD.MOV.U32 R9, RZ, RZ, RZ ;  /* 0x000000ffff097224 */ /* 0x002fca00078e00ff */
[----:B------:R-:W-:Y:S01]  /*4230*/  MOV R8, R8 ;  /* 0x0000000800087202 */ /* 0x000fe20000000f00 */
[----:B------:R-:W-:Y:S01]  /*4240*/  FMUL R9, R42, UR4 ;  /* 0x000000042a097c20 */ /* 0x000fe20008400000 */
[----:B----4-:R-:W-:-:S03]  /*4250*/  FMUL R10, R44, UR4 ;  /* 0x000000042c0a7c20 */ /* 0x010fc60008400000 */
[----:B------:R1:W-:Y:S01]  /*4260*/  STSM.16.M88.4 [R8], R84 ;  /* 0x0000005408007844 */ /* 0x0003e20000000200 */
[----:B------:R4:W-:Y:S06]  /*4270*/  MEMBAR.ALL.CTA ;  /* 0x0000000000007992 */ /* 0x0009ec0000008000 */
[----:B----4-:R-:W4:Y:S01]  /*4280*/  FENCE.VIEW.ASYNC.S ;  /* 0x00000000000073c6 */ /* 0x010f220000000000 */
[----:B-1----:R-:W-:Y:S01]  /*4290*/  FMUL R8, R40, UR4 ;  /* 0x0000000428087c20 */ /* 0x002fe20008400000 */
[----:B----4-:R-:W-:Y:S06]  /*42a0*/  BAR.SYNC.DEFER_BLOCKING 0x1, 0x100 ;  /* 0x0044000000007b1d */ /* 0x010fec0000010000 */
[----:B--23--:R-:W-:Y:S05]  /*42b0*/  @P2 BRA `(.L_x_22) ;  /* 0x00000000001c2947 */ /* 0x00cfea0003800000 */
[----:B------:R-:W-:Y:S01]  /*42c0*/  ULDC.64 UR4, c[0x0][0x198] ;  /* 0x0000660000047ab9 */ /* 0x000fe20000000a00 */
[----:B------:R-:W-:Y:S02]  /*42d0*/  UIADD3 UR8, UR7, 0x4800, URZ ;  /* 0x0000480007087890 */ /* 0x000fe4000fffe03f */
[----:B------:R-:W-:Y:S01]  /*42e0*/  UIADD3 UR4, UP0, UR4, 0x2f0, URZ ;  /* 0x000002f004047890 */ /* 0x000fe2000ff1e03f */
[----:B------:R-:W-:-:S03]  /*42f0*/  UMOV UR9, URZ ;  /* 0x0000003f00097c82 */ /* 0x000fc60008000000 */
[----:B------:R-:W-:-:S09]  /*4300*/  UIADD3.X UR5, URZ, UR5, URZ, UP0, !UPT ;  /* 0x000000053f057290 */ /* 0x000fd200087fe43f */
[----:B------:R1:W-:Y:S02]  /*4310*/  UTMASTG.4D [UR8], [UR4], desc[URZ] ;  /* 0x00003f08040073b5 */ /* 0x0003e40008019000 */
[----:B-1----:R0:W-:Y:S02]  /*4320*/  UTMACMDFLUSH ;  /* 0x00000000000079b7 */ /* 0x0021e40000000000 */
.L_x_22:
[----:B------:R-:W-:Y:S01]  /*4330*/  LOP3.LUT R7, R0, 0x80, RZ, 0xc0, !PT ;  /* 0x0000008000077812 */ /* 0x000fe200078ec0ff */
[----:B------:R-:W-:-:S04]  /*4340*/  DEPBAR.LE SB0, 0x1 ;  /* 0x000080400000791a */ /* 0x000fc80000000000 */
[----:B------:R-:W-:Y:S01]  /*4350*/  LEA.HI R7, R7, R0, RZ, 0x19 ;  /* 0x0000000007077211 */ /* 0x000fe200078fc8ff */
[----:B------:R-:W-:Y:S01]  /*4360*/  IMAD R0, R5, 0x10, R2 ;  /* 0x0000001005007824 */ /* 0x000fe200078e0202 */
[----:B------:R-:W-:Y:S02]  /*4370*/  F2FP.F16.F32.PACK_AB R19, R24, R19 ;  /* 0x000000131813723e */ /* 0x000fe400000000ff */
[----:B------:R-:W-:Y:S01]  /*4380*/  F2FP.F16.F32.PACK_AB R18, R29, R18 ;  /* 0x000000121d12723e */ /* 0x000fe200000000ff */
[----:B------:R-:W-:Y:S01]  /*4390*/  IMAD.SHL.U32 R7, R7, 0x20, RZ ;  /* 0x0000002007077824 */ /* 0x000fe200078e00ff */
[----:B------:R-:W-:Y:S01]  /*43a0*/  F2FP.F16.F32.PACK_AB R17, R22, R17 ;  /* 0x000000111611723e */ /* 0x000fe200000000ff */
[----:B------:R-:W-:Y:S01]  /*43b0*/  IMAD.U32 R0, R0, 0x20, R3 ;  /* 0x0000002000007824 */ /* 0x000fe200078e0003 */
[----:B------:R-:W-:Y:S02]  /*43c0*/  F2FP.F16.F32.PACK_AB R16, R25, R16 ;  /* 0x000000101910723e */ /* 0x000fe400000000ff */
[----:B------:R-:W-:-:S02]  /*43d0*/  LOP3.LUT R2, R7, 0xc0, RZ, 0xc0, !PT ;  /* 0x000000c007027812 */ /* 0x000fc400078ec0ff */
[----:B------:R-:W-:Y:S02]  /*43e0*/  IADD3 R0, R0, UR7, R0 ;  /* 0x0000000700007c10 */ /* 0x000fe4000fffe000 */
[----:B------:R-:W-:Y:S01]  /*43f0*/  F2FP.F16.F32.PACK_AB R15, R28, R15 ;  /* 0x0000000f1c0f723e */ /* 0x000fe200000000ff */
[----:B------:R-:W-:Y:S01]  /*4400*/  IMAD.IADD R2, R3, 0x1, R2 ;  /* 0x0000000103027824 */ /* 0x000fe200078e0202 */
[----:B------:R-:W-:Y:S01]  /*4410*/  F2FP.F16.F32.PACK_AB R14, R37, R14 ;  /* 0x0000000e250e723e */ /* 0x000fe200000000ff */
[----:B------:R-:W-:Y:S01]  /*4420*/  VIADD R0, R0, 0x8800 ;  /* 0x0000880000007836 */ /* 0x000fe20000000000 */
[----:B------:R-:W-:Y:S01]  /*4430*/  F2FP.F16.F32.PACK_AB R13, R26, R13 ;  /* 0x0000000d1a0d723e */ /* 0x000fe200000000ff */
[----:B------:R-:W-:Y:S01]  /*4440*/  BAR.SYNC.DEFER_BLOCKING 0x1, 0x100 ;  /* 0x0044000000007b1d */ /* 0x000fe20000010000 */
[----:B------:R-:W-:Y:S02]  /*4450*/  LOP3.LUT P0, RZ, R2, 0x80, RZ, 0xc0, !PT ;  /* 0x0000008002ff7812 */ /* 0x000fe4000780c0ff */
[----:B------:R-:W-:-:S02]  /*4460*/  SHF.R.U32.HI R3, RZ, 0x3, R0 ;  /* 0x00000003ff037819 */ /* 0x000fc40000011600 */
[----:B------:R-:W-:Y:S02]  /*4470*/  F2FP.F16.F32.PACK_AB R12, R33, R12 ;  /* 0x0000000c210c723e */ /* 0x000fe400000000ff */
[----:B------:R-:W-:Y:S01]  /*4480*/  LOP3.LUT R2, R0, 0x30, R3, 0x78, !PT ;  /* 0x0000003000027812 */ /* 0x000fe200078e7803 */
[----:B------:R-:W-:Y:S01]  /*4490*/  IMAD.MOV.U32 R3, RZ, RZ, RZ ;  /* 0x000000ffff037224 */ /* 0x000fe200078e00ff */
[----:B------:R-:W-:Y:S02]  /*44a0*/  F2FP.F16.F32.PACK_AB R11, R32, R11 ;  /* 0x0000000b200b723e */ /* 0x000fe400000000ff */
[C---:B------:R-:W-:Y:S02]  /*44b0*/  IADD3 R0, R2.reuse, 0x20, RZ ;  /* 0x0000002002007810 */ /* 0x040fe40007ffe0ff */
[----:B------:R-:W-:Y:S01]  /*44c0*/  MOV R20, R2 ;  /* 0x0000000200147202 */ /* 0x000fe20000000f00 */
[C---:B------:R-:W-:Y:S01]  /*44d0*/  @P0 VIADD R0, R2.reuse, 0xffffffe0 ;  /* 0xffffffe002000836 */ /* 0x040fe20000000000 */
[----:B------:R-:W-:-:S02]  /*44e0*/  IADD3 R4, P0, R2, 0x2000, RZ ;  /* 0x0000200002047810 */ /* 0x000fc40007f1e0ff */
[----:B------:R-:W-:Y:S01]  /*44f0*/  F2FP.F16.F32.PACK_AB R10, R45, R10 ;  /* 0x0000000a2d0a723e */ /* 0x000fe200000000ff */
[----:B------:R-:W-:Y:S01]  /*4500*/  IMAD.MOV.U32 R2, RZ, RZ, R0 ;  /* 0x000000ffff027224 */ /* 0x000fe200078e0000 */
[----:B------:R-:W-:Y:S01]  /*4510*/  IADD3 R6, P1, R0, 0x2000, RZ ;  /* 0x0000200000067810 */ /* 0x000fe20007f3e0ff */
[----:B------:R-:W-:Y:S01]  /*4520*/  IMAD.X R5, RZ, RZ, RZ, P0 ;  /* 0x000000ffff057224 */ /* 0x000fe200000e06ff */
[----:B------:R-:W-:Y:S02]  /*4530*/  F2FP.F16.F32.PACK_AB R9, R30, R9 ;  /* 0x000000091e09723e */ /* 0x000fe400000000ff */
[----:B------:R-:W-:Y:S01]  /*4540*/  MOV R2, R2 ;  /* 0x0000000200027202 */ /* 0x000fe20000000f00 */
[----:B------:R-:W-:Y:S01]  /*4550*/  IMAD.X R7, RZ, RZ, RZ, P1 ;  /* 0x000000ffff077224 */ /* 0x000fe200008e06ff */
[----:B------:R-:W-:Y:S01]  /*4560*/  MOV R0, R4 ;  /* 0x0000000400007202 */ /* 0x000fe20000000f00 */
[----:B------:R1:W-:Y:S01]  /*4570*/  STSM.16.M88.4 [R20], R16 ;  /* 0x0000001014007844 */ /* 0x0003e20000000200 */
[----:B------:R-:W-:-:S02]  /*4580*/  F2FP.F16.F32.PACK_AB R8, R41, R8 ;  /* 0x000000082908723e */ /* 0x000fc400000000ff */
[----:B------:R-:W-:Y:S01]  /*4590*/  MOV R3, R6 ;  /* 0x0000000600037202 */ /* 0x000fe20000000f00 */
[----:B------:R1:W-:Y:S01]  /*45a0*/  STSM.16.M88.4 [R2], R12 ;  /* 0x0000000c02007844 */ /* 0x0003e20000000200 */
[----:B------:R-:W-:Y:S02]  /*45b0*/  F2FP.F16.F32.PACK_AB R7, R55, R54 ;  /* 0x000000363707723e */ /* 0x000fe400000000ff */
[----:B------:R-:W-:Y:S01]  /*45c0*/  F2FP.F16.F32.PACK_AB R6, R53, R52 ;  /* 0x000000343506723e */ /* 0x000fe200000000ff */
[----:B------:R1:W-:Y:S01]  /*45d0*/  STSM.16.M88.4 [R0], R8 ;  /* 0x0000000800007844 */ /* 0x0003e20000000200 */
[----:B------:R-:W-:Y:S02]  /*45e0*/  F2FP.F16.F32.PACK_AB R5, R51, R50 ;  /* 0x000000323305723e */ /* 0x000fe400000000ff */
[----:B------:R-:W-:-:S05]  /*45f0*/  F2FP.F16.F32.PACK_AB R4, R49, R48 ;  /* 0x000000303104723e */ /* 0x000fca00000000ff */
[----:B------:R1:W-:Y:S01]  /*4600*/  STSM.16.M88.4 [R3], R4 ;  /* 0x0000000403007844 */ /* 0x0003e20000000200 */
[----:B------:R2:W-:Y:S06]  /*4610*/  MEMBAR.ALL.CTA ;  /* 0x0000000000007992 */ /* 0x0005ec0000008000 */
[----:B--2---:R-:W2:Y:S02]  /*4620*/  FENCE.VIEW.ASYNC.S ;  /* 0x00000000000073c6 */ /* 0x004ea40000000000 */
[----:B--2---:R-:W-:Y:S06]  /*4630*/  BAR.SYNC.DEFER_BLOCKING 0x1, 0x100 ;  /* 0x0044000000007b1d */ /* 0x004fec0000010000 */
[----:B------:R-:W-:Y:S05]  /*4640*/  @P2 EXIT ;  /* 0x000000000000294d */ /* 0x000fea0003800000 */
[----:B------:R-:W-:Y:S01]  /*4650*/  ULDC.64 UR4, c[0x0][0x198] ;  /* 0x0000660000047ab9 */ /* 0x000fe20000000a00 */
[----:B------:R-:W-:Y:S02]  /*4660*/  UIADD3 UR8, UR7, 0x8800, URZ ;  /* 0x0000880007087890 */ /* 0x000fe4000fffe03f */
[----:B------:R-:W-:Y:S02]  /*4670*/  UIADD3 UR4, UP0, UR4, 0x270, URZ ;  /* 0x0000027004047890 */ /* 0x000fe4000ff1e03f */
[----:B------:R-:W-:Y:S02]  /*4680*/  UIADD3 UR13, UR7, 0xa800, URZ ;  /* 0x0000a800070d7890 */ /* 0x000fe4000fffe03f */
[----:B------:R-:W-:Y:S01]  /*4690*/  UIADD3.X UR5, URZ, UR5, URZ, UP0, !UPT ;  /* 0x000000053f057290 */ /* 0x000fe200087fe43f */
[----:B------:R-:W-:Y:S01]  /*46a0*/  UMOV UR9, URZ ;  /* 0x0000003f00097c82 */ /* 0x000fe20008000000 */
[----:B------:R-:W-:-:S07]  /*46b0*/  UMOV UR6, 0x20 ;  /* 0x0000002000067882 */ /* 0x000fce0000000000 */
[----:B------:R2:W-:Y:S02]  /*46c0*/  UTMASTG.4D [UR8], [UR4], desc[URZ] ;  /* 0x00003f08040073b5 */ /* 0x0005e40008019000 */
[----:B--2---:R-:W-:Y:S01]  /*46d0*/  UMOV UR8, UR13 ;  /* 0x0000000d00087c82 */ /* 0x004fe20008000000 */
[----:B------:R-:W-:Y:S02]  /*46e0*/  UMOV UR9, UR6 ;  /* 0x0000000600097c82 */ /* 0x000fe40008000000 */
[----:B------:R2:W-:Y:S02]  /*46f0*/  UTMASTG.4D [UR8], [UR4], desc[URZ] ;  /* 0x00003f08040073b5 */ /* 0x0005e40008019000 */
[----:B--2---:R0:W-:Y:S02]  /*4700*/  UTMACMDFLUSH ;  /* 0x00000000000079b7 */ /* 0x0041e40000000000 */
.L_x_13:
[----:B------:R-:W-:-:S04]  /*4710*/  DEPBAR.LE SB0, 0x0 ;  /* 0x000080000000791a */ /* 0x000fc80000000000 */
[----:B------:R-:W-:Y:S05]  /*4720*/  EXIT ;  /* 0x000000000000794d */ /* 0x000fea0003800000 */
.L_x_3:
[----:B-1----:R-:W-:Y:S02]  /*4730*/  IMAD.U32 R5, RZ, RZ, UR17 ;  /* 0x00000011ff057e24 */ /* 0x002fe4000f8e00ff */
[----:B------:R-:W-:Y:S02]  /*4740*/  IMAD.MOV.U32 R2, RZ, RZ, -0x80000000 ;  /* 0x80000000ff027424 */ /* 0x000fe400078e00ff */
[----:B------:R-:W-:-:S04]  /*4750*/  IMAD.MOV.U32 R3, RZ, RZ, -0x80000000 ;  /* 0x80000000ff037424 */ /* 0x000fc800078e00ff */
[----:B------:R1:W2:Y:S03]  /*4760*/  SYNCS.PHASECHK.TRANS64.TRYWAIT P0, [R5+URZ+0x10], R3 ;  /* 0x00001003050075a7 */ /* 0x0002a6000800017f */
[----:B--2---:R-:W-:Y:S05]  /*4770*/  @!P0 NANOSLEEP.SYNCS 0x989680 ;  /* 0x009896800000895d */ /* 0x004fea0003900000 */
[----:B------:R-:W2:Y:S02]  /*4780*/  @!P0 SYNCS.PHASECHK.TRANS64 P0, [R5+URZ+0x10], R3 ;  /* 0x00001003050085a7 */ /* 0x000ea4000800007f */
[----:B--2---:R-:W-:Y:S05]  /*4790*/  @!P0 BRA `(.L_x_3) ;  /* 0xfffffffc00e48947 */ /* 0x004fea000383ffff */
[----:B------:R-:W-:Y:S05]  /*47a0*/  BRA `(.L_x_23) ;  /* 0xffffffbc00807947 */ /* 0x000fea000383ffff */
.L_x_4:
[----:B-1----:R-:W-:Y:S01]  /*47b0*/  IMAD.U32 R5, RZ, RZ, UR17 ;  /* 0x00000011ff057e24 */ /* 0x002fe2000f8e00ff */
[----:B------:R-:W-:Y:S01]  /*47c0*/  MOV R2, 0x80000000 ;  /* 0x8000000000027802 */ /* 0x000fe20000000f00 */
[----:B------:R-:W-:-:S04]  /*47d0*/  IMAD.MOV.U32 R3, RZ, RZ, -0x80000000 ;  /* 0x80000000ff037424 */ /* 0x000fc800078e00ff */
[----:B------:R1:W2:Y:S03]  /*47e0*/  SYNCS.PHASECHK.TRANS64.TRYWAIT P0, [R5+URZ+0x30], R3 ;  /* 0x00003003050075a7 */ /* 0x0002a6000800017f */
[----:B--2---:R-:W-:Y:S05]  /*47f0*/  @!P0 NANOSLEEP.SYNCS 0x989680 ;  /* 0x009896800000895d */ /* 0x004fea0003900000 */
[----:B------:R-:W2:Y:S02]  /*4800*/  @!P0 SYNCS.PHASECHK.TRANS64 P0, [R5+URZ+0x30], R3 ;  /* 0x00003003050085a7 */ /* 0x000ea4000800007f */
[----:B--2---:R-:W-:Y:S05]  /*4810*/  @!P0 BRA `(.L_x_4) ;  /* 0xfffffffc00e48947 */ /* 0x004fea000383ffff */
[----:B------:R-:W-:Y:S05]  /*4820*/  BRA `(.L_x_24) ;  /* 0xffffffc000287947 */ /* 0x000fea000383ffff */
.L_x_6:
[----:B------:R-:W-:Y:S02]  /*4830*/  IMAD.U32 R2, RZ, RZ, UR15 ;  /* 0x0000000fff027e24 */ /* 0x000fe4000f8e00ff */
[----:B-1----:R-:W-:-:S07]  /*4840*/  IMAD.U32 R3, RZ, RZ, UR15 ;  /* 0x0000000fff037e24 */ /* 0x002fce000f8e00ff */
.L_x_25:
[----:B-1----:R-:W-:-:S04]  /*4850*/  IMAD.U32 R5, RZ, RZ, UR17 ;  /* 0x00000011ff057e24 */ /* 0x002fc8000f8e00ff */
[----:B------:R1:W2:Y:S03]  /*4860*/  SYNCS.PHASECHK.TRANS64.TRYWAIT P0, [R5+URZ+0x18], R3 ;  /* 0x00001803050075a7 */ /* 0x0002a6000800017f */
[----:B--2---:R-:W-:Y:S05]  /*4870*/  @!P0 NANOSLEEP.SYNCS 0x989680 ;  /* 0x009896800000895d */ /* 0x004fea0003900000 */
[----:B------:R-:W2:Y:S02]  /*4880*/  @!P0 SYNCS.PHASECHK.TRANS64 P0, [R5+URZ+0x18], R3 ;  /* 0x00001803050085a7 */ /* 0x000ea4000800007f */
[----:B--2---:R-:W-:Y:S05]  /*4890*/  @!P0 BRA `(.L_x_25) ;  /* 0xfffffffc00ec8947 */ /* 0x004fea000383ffff */
[----:B------:R-:W-:Y:S05]  /*48a0*/  BRA `(.L_x_26) ;  /* 0xffffffc000c07947 */ /* 0x000fea000383ffff */
.L_x_7:
[----:B------:R-:W-:Y:S02]  /*48b0*/  IMAD.U32 R2, RZ, RZ, UR15 ;  /* 0x0000000fff027e24 */ /* 0x000fe4000f8e00ff */
[----:B-1----:R-:W-:-:S07]  /*48c0*/  IMAD.U32 R3, RZ, RZ, UR15 ;  /* 0x0000000fff037e24 */ /* 0x002fce000f8e00ff */
.L_x_27:
[----:B-1----:R-:W-:-:S04]  /*48d0*/  IMAD.U32 R5, RZ, RZ, UR17 ;  /* 0x00000011ff057e24 */ /* 0x002fc8000f8e00ff */
[----:B------:R1:W2:Y:S03]  /*48e0*/  SYNCS.PHASECHK.TRANS64.TRYWAIT P0, [R5+URZ+0x38], R3 ;  /* 0x00003803050075a7 */ /* 0x0002a6000800017f */
[----:B--2---:R-:W-:Y:S05]  /*48f0*/  @!P0 NANOSLEEP.SYNCS 0x989680 ;  /* 0x009896800000895d */ /* 0x004fea0003900000 */
[----:B------:R-:W2:Y:S02]  /*4900*/  @!P0 SYNCS.PHASECHK.TRANS64 P0, [R5+URZ+0x38], R3 ;  /* 0x00003803050085a7 */ /* 0x000ea4000800007f */
[----:B--2---:R-:W-:Y:S05]  /*4910*/  @!P0 BRA `(.L_x_27) ;  /* 0xfffffffc00ec8947 */ /* 0x004fea000383ffff */
[----:B------:R-:W-:Y:S05]  /*4920*/  BRA `(.L_x_28) ;  /* 0xffffffc000ec7947 */ /* 0x000fea000383ffff */
.L_x_8:
[----:B------:R-:W-:-:S06]  /*4930*/  USHF.L.U32 UR8, UR14, 0x1f, URZ ;  /* 0x0000001f0e087899 */ /* 0x000fcc000800063f */
[----:B------:R-:W-:Y:S01]  /*4940*/  IMAD.U32 R2, RZ, RZ, UR8 ;  /* 0x00000008ff027e24 */ /* 0x000fe2000f8e00ff */
[----:B-1----:R-:W-:-:S07]  /*4950*/  MOV R3, UR8 ;  /* 0x0000000800037c02 */ /* 0x002fce0008000f00 */
.L_x_29:
[----:B-1----:R-:W-:-:S04]  /*4960*/  IMAD.U32 R5, RZ, RZ, UR17 ;  /* 0x00000011ff057e24 */ /* 0x002fc8000f8e00ff */
[----:B------:R1:W2:Y:S03]  /*4970*/  SYNCS.PHASECHK.TRANS64.TRYWAIT P0, [R5+URZ+0x10], R3 ;  /* 0x00001003050075a7 */ /* 0x0002a6000800017f */
[----:B--2---:R-:W-:Y:S05]  /*4980*/  @!P0 NANOSLEEP.SYNCS 0x989680 ;  /* 0x009896800000895d */ /* 0x004fea0003900000 */
[----:B------:R-:W2:Y:S02]  /*4990*/  @!P0 SYNCS.PHASECHK.TRANS64 P0, [R5+URZ+0x10], R3 ;  /* 0x00001003050085a7 */ /* 0x000ea4000800007f */
[----:B--2---:R-:W-:Y:S05]  /*49a0*/  @!P0 BRA `(.L_x_29) ;  /* 0xfffffffc00ec8947 */ /* 0x004fea000383ffff */
[----:B------:R-:W-:Y:S05]  /*49b0*/  BRA `(.L_x_30) ;  /* 0xffffffc400187947 */ /* 0x000fea000383ffff */
.L_x_9:
[----:B------:R-:W-:Y:S02]  /*49c0*/  IMAD.U32 R2, RZ, RZ, UR28 ;  /* 0x0000001cff027e24 */ /* 0x000fe4000f8e00ff */
[----:B-1----:R-:W-:-:S07]  /*49d0*/  IMAD.U32 R3, RZ, RZ, UR28 ;  /* 0x0000001cff037e24 */ /* 0x002fce000f8e00ff */
.L_x_31:
[----:B-1----:R-:W-:-:S04]  /*49e0*/  IMAD.U32 R5, RZ, RZ, UR17 ;  /* 0x00000011ff057e24 */ /* 0x002fc8000f8e00ff */
[----:B------:R1:W2:Y:S03]  /*49f0*/  SYNCS.PHASECHK.TRANS64.TRYWAIT P0, [R5+URZ+0x30], R3 ;  /* 0x00003003050075a7 */ /* 0x0002a6000800017f */
[----:B--2---:R-:W-:Y:S05]  /*4a00*/  @!P0 NANOSLEEP.SYNCS 0x989680 ;  /* 0x009896800000895d */ /* 0x004fea0003900000 */
[----:B------:R-:W2:Y:S02]  /*4a10*/  @!P0 SYNCS.PHASECHK.TRANS64 P0, [R5+URZ+0x30], R3 ;  /* 0x00003003050085a7 */ /* 0x000ea4000800007f */
[----:B--2---:R-:W-:Y:S05]  /*4a20*/  @!P0 BRA `(.L_x_31) ;  /* 0xfffffffc00ec8947 */ /* 0x004fea000383ffff */
[----:B------:R-:W-:Y:S05]  /*4a30*/  BRA `(.L_x_32) ;  /* 0xffffffc400507947 */ /* 0x000fea000383ffff */
.L_x_11:
[----:B------:R-:W-:Y:S02]  /*4a40*/  IMAD.U32 R2, RZ, RZ, UR6 ;  /* 0x00000006ff027e24 */ /* 0x000fe4000f8e00ff */
[----:B-1----:R-:W-:-:S07]  /*4a50*/  IMAD.U32 R3, RZ, RZ, UR6 ;  /* 0x00000006ff037e24 */ /* 0x002fce000f8e00ff */
.L_x_33:
[----:B-1----:R-:W-:-:S04]  /*4a60*/  IMAD.U32 R5, RZ, RZ, UR17 ;  /* 0x00000011ff057e24 */ /* 0x002fc8000f8e00ff */
[----:B------:R1:W2:Y:S03]  /*4a70*/  SYNCS.PHASECHK.TRANS64.TRYWAIT P0, [R5+URZ+0x18], R3 ;  /* 0x00001803050075a7 */ /* 0x0002a6000800017f */
[----:B--2---:R-:W-:Y:S05]  /*4a80*/  @!P0 NANOSLEEP.SYNCS 0x989680 ;  /* 0x009896800000895d */ /* 0x004fea0003900000 */
[----:B------:R-:W2:Y:S02]  /*4a90*/  @!P0 SYNCS.PHASECHK.TRANS64 P0, [R5+URZ+0x18], R3 ;  /* 0x00001803050085a7 */ /* 0x000ea4000800007f */
[----:B--2---:R-:W-:Y:S05]  /*4aa0*/  @!P0 BRA `(.L_x_33) ;  /* 0xfffffffc00ec8947 */ /* 0x004fea000383ffff */
[----:B------:R-:W-:Y:S05]  /*4ab0*/  BRA `(.L_x_34) ;  /* 0xffffffc4009c7947 */ /* 0x000fea000383ffff */
.L_x_12:
[----:B------:R-:W-:-:S05]  /*4ac0*/  UMOV UR7, UR6 ;  /* 0x0000000600077c82 */ /* 0x000fca0008000000 */
.L_x_35:
[----:B-1----:R-:W-:Y:S01]  /*4ad0*/  IMAD.U32 R5, RZ, RZ, UR17 ;  /* 0x00000011ff057e24 */ /* 0x002fe2000f8e00ff */
[----:B------:R-:W-:Y:S01]  /*4ae0*/  MOV R2, UR6 ;  /* 0x0000000600027c02 */ /* 0x000fe20008000f00 */
[----:B------:R-:W-:-:S04]  /*4af0*/  IMAD.U32 R3, RZ, RZ, UR7 ;  /* 0x00000007ff037e24 */ /* 0x000fc8000f8e00ff */
[----:B------:R1:W2:Y:S03]  /*4b00*/  SYNCS.PHASECHK.TRANS64.TRYWAIT P0, [R5+URZ+0x38], R3 ;  /* 0x00003803050075a7 */ /* 0x0002a6000800017f */
[----:B--2---:R-:W-:Y:S05]  /*4b10*/  @!P0 NANOSLEEP.SYNCS 0x989680 ;  /* 0x009896800000895d */ /* 0x004fea0003900000 */
[----:B------:R-:W2:Y:S02]  /*4b20*/  @!P0 SYNCS.PHASECHK.TRANS64 P0, [R5+URZ+0x38], R3 ;  /* 0x00003803050085a7 */ /* 0x000ea4000800007f */
[----:B--2---:R-:W-:Y:S05]  /*4b30*/  @!P0 BRA `(.L_x_35) ;  /* 0xfffffffc00e48947 */ /* 0x004fea000383ffff */
[----:B------:R-:W-:Y:S05]  /*4b40*/  BRA `(.L_x_36) ;  /* 0xffffffc400c47947 */ /* 0x000fea000383ffff */
.L_x_18:
[----:B------:R-:W-:Y:S02]  /*4b50*/  IMAD.U32 R12, RZ, RZ, UR14 ;  /* 0x0000000eff0c7e24 */ /* 0x000fe4000f8e00ff */
[----:B------:R-:W-:-:S07]  /*4b60*/  IMAD.U32 R13, RZ, RZ, UR14 ;  /* 0x0000000eff0d7e24 */ /* 0x000fce000f8e00ff */
.L_x_37:
[----:B-1----:R-:W-:-:S04]  /*4b70*/  IMAD.U32 R15, RZ, RZ, UR23 ;  /* 0x00000017ff0f7e24 */ /* 0x002fc8000f8e00ff */
[----:B------:R1:W2:Y:S03]  /*4b80*/  SYNCS.PHASECHK.TRANS64.TRYWAIT P0, [R15+URZ], R13 ;  /* 0x0000000d0f0075a7 */ /* 0x0002a6000800017f */
[----:B--2---:R-:W-:Y:S05]  /*4b90*/  @!P0 NANOSLEEP.SYNCS 0x989680 ;  /* 0x009896800000895d */ /* 0x004fea0003900000 */
[----:B------:R-:W2:Y:S02]  /*4ba0*/  @!P0 SYNCS.PHASECHK.TRANS64 P0, [R15+URZ], R13 ;  /* 0x0000000d0f0085a7 */ /* 0x000ea4000800007f */
[----:B--2---:R-:W-:Y:S05]  /*4bb0*/  @!P0 BRA `(.L_x_37) ;  /* 0xfffffffc00ec8947 */ /* 0x004fea000383ffff */
[----:B------:R-:W-:Y:S05]  /*4bc0*/  BRA `(.L_x_17) ;  /* 0xffffffd400c07947 */ /* 0x000fea000383ffff */
.L_x_20:
[----:B------:R-:W-:Y:S02]  /*4bd0*/  IMAD.U32 R12, RZ, RZ, UR14 ;  /* 0x0000000eff0c7e24 */ /* 0x000fe4000f8e00ff */
[----:B------:R-:W-:-:S07]  /*4be0*/  IMAD.U32 R13, RZ, RZ, UR14 ;  /* 0x0000000eff0d7e24 */ /* 0x000fce000f8e00ff */
.L_x_38:
[----:B-1----:R-:W-:-:S04]  /*4bf0*/  IMAD.U32 R17, RZ, RZ, UR23 ;  /* 0x00000017ff117e24 */ /* 0x002fc8000f8e00ff */
[----:B------:R1:W2:Y:S03]  /*4c00*/  SYNCS.PHASECHK.TRANS64.TRYWAIT P0, [R17+URZ+0x20], R13 ;  /* 0x0000200d110075a7 */ /* 0x0002a6000800017f */
[----:B--2---:R-:W-:Y:S05]  /*4c10*/  @!P0 NANOSLEEP.SYNCS 0x989680 ;  /* 0x009896800000895d */ /* 0x004fea0003900000 */
[----:B------:R-:W2:Y:S02]  /*4c20*/  @!P0 SYNCS.PHASECHK.TRANS64 P0, [R17+URZ+0x20], R13 ;  /* 0x0000200d110085a7 */ /* 0x000ea4000800007f */
[----:B--2---:R-:W-:Y:S05]  /*4c30*/  @!P0 BRA `(.L_x_38) ;  /* 0xfffffffc00ec8947 */ /* 0x004fea000383ffff */
[----:B------:R-:W-:Y:S05]  /*4c40*/  BRA `(.L_x_19) ;  /* 0xffffffd800207947 */ /* 0x000fea000383ffff */
.L_x_39:
[----:B------:R-:W-:-:S00]  /*4c50*/  BRA `(.L_x_39) ;  /* 0xfffffffc00fc7947 */ /* 0x000fc0000383ffff */
[----:B------:R-:W-:-:S00]  /*4c60*/  NOP ;  /* 0x0000000000007918 */ /* 0x000fc00000000000 */
        /* <DEDUP_REMOVED lines=9> */
.L_x_40:


//--------------------- .nv.shared.kernel_cutlass_kernel_flash_attncuteflash_bwd_sm90FlashAttentionBackwardSm90_object_at__tensor0000o6411101213_tensor0000o6411101213_tensor0000o6411101213_tensor0000o6411101213_tensor0000o_0 --------------------------
	.section	.nv.shared.kernel_cutlass_kernel_flash_attncuteflash_bwd_sm90FlashAttentionBackwardSm90_object_at__tensor0000o6411101213_tensor0000o6411101213_tensor0000o6411101213_tensor0000o6411101213_tensor0000o_0,"aw",@nobits
	.sectionflags	@""
	.align	1024
	.zero		1024


//--------------------- .nv.shared.reserved.0     --------------------------
	.section	.nv.shared.reserved.0,"aw",@nobits
	.weak		__nv_reservedSMEM_offset_0_alias
	.size		__nv_reservedSMEM_offset_0_alias, 0, 0
	.other		__nv_reservedSMEM_offset_0_alias,@"STO_CUDA_RESERVED_SHARED STV_DEFAULT"
__nv_reservedSMEM_offset_0_alias:
	.zero		0


//--------------------- .nv.constant0.kernel_cutlass_kernel_flash_attncuteflash_bwd_sm90FlashAttentionBackwardSm90_object_at__tensor0000o6411101213_tensor0000o6411101213_tensor0000o6411101213_tensor0000o6411101213_tensor0000o_0 --------------------------
	.section	.nv.constant0.kernel_cutlass_kernel_flash_attncuteflash_bwd_sm90FlashAttentionBackwardSm90_object_at__tensor0000o6411101213_tensor0000o6411101213_tensor0000o6411101213_tensor0000o6411101213_tensor0000o_0,"a",@progbits
	.sectionflags	@""
	.align	4
.nv.constant0.kernel_cutlass_kernel_flash_attncuteflash_bwd_sm90FlashAttentionBackwardSm90_object_at__tensor0000o6411101213_tensor0000o6411101213_tensor0000o6411101213_tensor0000o6411101213_tensor0000o_0:
	.zero		1564


//--------------------- SYMBOLS --------------------------

	.type		.nv.reservedSmem.offset0,@object
	.size		.nv.reservedSmem.offset0,0x4
